	.target	sm_90a

	.elftype	@"ET_EXEC"


//--------------------- .note.nv.tkinfo           --------------------------
	.section	.note.nv.tkinfo,"",@"SHT_NOTE"
	.sectionflags	@"SHF_NOTE_NV_TKINFO"
	.tkinfo
        /*0018*/ 	.word	0x00000002
        /*0030*/ 	.string	""
        /*0030*/ 	.string	"ptxas"
        /*0030*/ 	.string	"Cuda compilation tools, release 13.0, V13.0.88"
        /*0030*/ 	.string	"Build cuda_13.0.r13.0/compiler.36424714_0"
        /*0030*/ 	.string	"-arch sm_90a -m 64 "



//--------------------- .note.nv.cuinfo           --------------------------
	.section	.note.nv.cuinfo,"",@"SHT_NOTE"
	.sectionflags	@"SHF_NOTE_NV_CUINFO"
        /*0018*/ 	.short	0x0002
        /*001a*/ 	.short	0x005a
        /*001c*/ 	.short	0x0082
	.zero		2


//--------------------- .nv.info                  --------------------------
	.section	.nv.info,"",@"SHT_CUDA_INFO"
	.align	4


	//----- nvinfo : EIATTR_REGCOUNT
	.align		4
        /*0000*/ 	.byte	0x04, 0x2f
        /*0002*/ 	.short	(.L_15 - .L_14)
	.align		4
.L_14:
        /*0004*/ 	.word	index@(_ZN7cutlass13device_kernelINS_4gemm6kernel13GemmUniversalIN4cute5tupleIJiiiiEEENS1_10collective13CollectiveMmaINS1_34MainloopSm90TmaGmmaWarpSpecializedILi4ENS5_IJNS4_1CILi1EEESB_SB_EEENS1_35KernelTmaWarpSpecializedCooperativeEEENS5_IJNSA_ILi128EEENSA_ILi96EEESF_EEENS_10bfloat16_tENS5_IJlSB_lEEESI_SJ_NS4_8TiledMMAINS4_8MMA_AtomIJNS4_4SM904GMMA27MMA_64x96x16_F32BF16BF16_SSILNSN_5MajorE0ELSP_0ELNSN_7ScaleInE1ELSQ_1EEEEEENS4_6LayoutINS5_IJNSA_ILi2EEESB_SB_EEENS5_IJSB_NSA_ILi0EEESW_EEEEENS5_IJNS4_10UnderscoreESZ_SZ_EEEEENS4_13SM90_TMA_LOADENS4_14ComposedLayoutINS4_7SwizzleILi3ELi4ELi3EEENS4_18smem_ptr_flag_bitsILi16EEENST_INS5_IJNSA_ILi8EEENSA_ILi64EEEEEENS5_IJS19_SB_EEEEEEEvNS4_8identityES12_S1D_vS1E_EENS_8epilogue10collective6detail29Sm90TmaWarpSpecializedAdapterINS1H_15DefaultEpilogueISI_SJ_SJ_NS1G_6thread17LinearCombinationISI_Li1EffLNS1L_9ScaleType4KindE0ELNS_15FloatRoundStyleE2ESI_EENS1_15EpilogueDefaultEEEEEvvEEEEvNT_6ParamsE)
        /*0008*/ 	.word	0x000000a8


	//----- nvinfo : EIATTR_FRAME_SIZE
	.align		4
.L_15:
        /*000c*/ 	.byte	0x04, 0x11
        /*000e*/ 	.short	(.L_17 - .L_16)
	.align		4
.L_16:
        /*0010*/ 	.word	index@(_ZN7cutlass13device_kernelINS_4gemm6kernel13GemmUniversalIN4cute5tupleIJiiiiEEENS1_10collective13CollectiveMmaINS1_34MainloopSm90TmaGmmaWarpSpecializedILi4ENS5_IJNS4_1CILi1EEESB_SB_EEENS1_35KernelTmaWarpSpecializedCooperativeEEENS5_IJNSA_ILi128EEENSA_ILi96EEESF_EEENS_10bfloat16_tENS5_IJlSB_lEEESI_SJ_NS4_8TiledMMAINS4_8MMA_AtomIJNS4_4SM904GMMA27MMA_64x96x16_F32BF16BF16_SSILNSN_5MajorE0ELSP_0ELNSN_7ScaleInE1ELSQ_1EEEEEENS4_6LayoutINS5_IJNSA_ILi2EEESB_SB_EEENS5_IJSB_NSA_ILi0EEESW_EEEEENS5_IJNS4_10UnderscoreESZ_SZ_EEEEENS4_13SM90_TMA_LOADENS4_14ComposedLayoutINS4_7SwizzleILi3ELi4ELi3EEENS4_18smem_ptr_flag_bitsILi16EEENST_INS5_IJNSA_ILi8EEENSA_ILi64EEEEEENS5_IJS19_SB_EEEEEEEvNS4_8identityES12_S1D_vS1E_EENS_8epilogue10collective6detail29Sm90TmaWarpSpecializedAdapterINS1H_15DefaultEpilogueISI_SJ_SJ_NS1G_6thread17LinearCombinationISI_Li1EffLNS1L_9ScaleType4KindE0ELNS_15FloatRoundStyleE2ESI_EENS1_15EpilogueDefaultEEEEEvvEEEEvNT_6ParamsE)
        /*0014*/ 	.word	0x00000000


	//----- nvinfo : EIATTR_MIN_STACK_SIZE
	.align		4
.L_17:
        /*0018*/ 	.byte	0x04, 0x12
        /*001a*/ 	.short	(.L_19 - .L_18)
	.align		4
.L_18:
        /*001c*/ 	.word	index@(_ZN7cutlass13device_kernelINS_4gemm6kernel13GemmUniversalIN4cute5tupleIJiiiiEEENS1_10collective13CollectiveMmaINS1_34MainloopSm90TmaGmmaWarpSpecializedILi4ENS5_IJNS4_1CILi1EEESB_SB_EEENS1_35KernelTmaWarpSpecializedCooperativeEEENS5_IJNSA_ILi128EEENSA_ILi96EEESF_EEENS_10bfloat16_tENS5_IJlSB_lEEESI_SJ_NS4_8TiledMMAINS4_8MMA_AtomIJNS4_4SM904GMMA27MMA_64x96x16_F32BF16BF16_SSILNSN_5MajorE0ELSP_0ELNSN_7ScaleInE1ELSQ_1EEEEEENS4_6LayoutINS5_IJNSA_ILi2EEESB_SB_EEENS5_IJSB_NSA_ILi0EEESW_EEEEENS5_IJNS4_10UnderscoreESZ_SZ_EEEEENS4_13SM90_TMA_LOADENS4_14ComposedLayoutINS4_7SwizzleILi3ELi4ELi3EEENS4_18smem_ptr_flag_bitsILi16EEENST_INS5_IJNSA_ILi8EEENSA_ILi64EEEEEENS5_IJS19_SB_EEEEEEEvNS4_8identityES12_S1D_vS1E_EENS_8epilogue10collective6detail29Sm90TmaWarpSpecializedAdapterINS1H_15DefaultEpilogueISI_SJ_SJ_NS1G_6thread17LinearCombinationISI_Li1EffLNS1L_9ScaleType4KindE0ELNS_15FloatRoundStyleE2ESI_EENS1_15EpilogueDefaultEEEEEvvEEEEvNT_6ParamsE)
        /*0020*/ 	.word	0x00000000
.L_19:


//--------------------- .nv.compat                --------------------------
	.section	.nv.compat,"",@"SHT_CUDA_COMPAT_INFO"
	.align	4
        /*0000*/ 	.byte	0x02, 0x09, 0x01, 0x00, 0x02, 0x02, 0x04, 0x00, 0x02, 0x05, 0x05, 0x00, 0x03, 0x07, 0x01, 0x01
        /*0010*/ 	.byte	0x02, 0x03, 0x01, 0x00, 0x02, 0x06, 0x01, 0x00, 0x04, 0x0b, 0x08, 0x00, 0x00, 0x00, 0x00, 0x00
        /*0020*/ 	.byte	0x00, 0x00, 0x00, 0x00


//--------------------- .nv.info._ZN7cutlass13device_kernelINS_4gemm6kernel13GemmUniversalIN4cute5tupleIJiiiiEEENS1_10collective13CollectiveMmaINS1_34MainloopSm90TmaGmmaWarpSpecializedILi4ENS5_IJNS4_1CILi1EEESB_SB_EEENS1_35KernelTmaWarpSpecializedCooperativeEEENS5_IJNSA_ILi128EEENSA_ILi96EEESF_EEENS_10bfloat16_tENS5_IJlSB_lEEESI_SJ_NS4_8TiledMMAINS4_8MMA_AtomIJNS4_4SM904GMMA27MMA_64x96x16_F32BF16BF16_SSILNSN_5MajorE0ELSP_0ELNSN_7ScaleInE1ELSQ_1EEEEEENS4_6LayoutINS5_IJNSA_ILi2EEESB_SB_EEENS5_IJSB_NSA_ILi0EEESW_EEEEENS5_IJNS4_10UnderscoreESZ_SZ_EEEEENS4_13SM90_TMA_LOADENS4_14ComposedLayoutINS4_7SwizzleILi3ELi4ELi3EEENS4_18smem_ptr_flag_bitsILi16EEENST_INS5_IJNSA_ILi8EEENSA_ILi64EEEEEENS5_IJS19_SB_EEEEEEEvNS4_8identityES12_S1D_vS1E_EENS_8epilogue10collective6detail29Sm90TmaWarpSpecializedAdapterINS1H_15DefaultEpilogueISI_SJ_SJ_NS1G_6thread17LinearCombinationISI_Li1EffLNS1L_9ScaleType4KindE0ELNS_15FloatRoundStyleE2ESI_EENS1_15EpilogueDefaultEEEEEvvEEEEvNT_6ParamsE --------------------------
	.section	.nv.info._ZN7cutlass13device_kernelINS_4gemm6kernel13GemmUniversalIN4cute5tupleIJiiiiEEENS1_10collective13CollectiveMmaINS1_34MainloopSm90TmaGmmaWarpSpecializedILi4ENS5_IJNS4_1CILi1EEESB_SB_EEENS1_35KernelTmaWarpSpecializedCooperativeEEENS5_IJNSA_ILi128EEENSA_ILi96EEESF_EEENS_10bfloat16_tENS5_IJlSB_lEEESI_SJ_NS4_8TiledMMAINS4_8MMA_AtomIJNS4_4SM904GMMA27MMA_64x96x16_F32BF16BF16_SSILNSN_5MajorE0ELSP_0ELNSN_7ScaleInE1ELSQ_1EEEEEENS4_6LayoutINS5_IJNSA_ILi2EEESB_SB_EEENS5_IJSB_NSA_ILi0EEESW_EEEEENS5_IJNS4_10UnderscoreESZ_SZ_EEEEENS4_13SM90_TMA_LOADENS4_14ComposedLayoutINS4_7SwizzleILi3ELi4ELi3EEENS4_18smem_ptr_flag_bitsILi16EEENST_INS5_IJNSA_ILi8EEENSA_ILi64EEEEEENS5_IJS19_SB_EEEEEEEvNS4_8identityES12_S1D_vS1E_EENS_8epilogue10collective6detail29Sm90TmaWarpSpecializedAdapterINS1H_15DefaultEpilogueISI_SJ_SJ_NS1G_6thread17LinearCombinationISI_Li1EffLNS1L_9ScaleType4KindE0ELNS_15FloatRoundStyleE2ESI_EENS1_15EpilogueDefaultEEEEEvvEEEEvNT_6ParamsE,"",@"SHT_CUDA_INFO"
	.sectionflags	@""
	.align	4


	//----- nvinfo : EIATTR_CUDA_API_VERSION
	.align		4
        /*0000*/ 	.byte	0x04, 0x37
        /*0002*/ 	.short	(.L_21 - .L_20)
.L_20:
        /*0004*/ 	.word	0x00000082


	//----- nvinfo : EIATTR_KPARAM_INFO
	.align		4
.L_21:
        /*0008*/ 	.byte	0x04, 0x17
        /*000a*/ 	.short	(.L_23 - .L_22)
.L_22:
        /*000c*/ 	.word	0x00000000
        /*0010*/ 	.short	0x0000
        /*0012*/ 	.short	0x0070
        /*0014*/ 	.byte	0x00, 0xf0, 0x01, 0x10


	//----- nvinfo : EIATTR_SPARSE_MMA_MASK
	.align		4
.L_23:
        /*0018*/ 	.byte	0x03, 0x50
        /*001a*/ 	.short	0x0000


	//----- nvinfo : EIATTR_MAXREG_COUNT
	.align		4
        /*001c*/ 	.byte	0x03, 0x1b
        /*001e*/ 	.short	0x00a8


	//----- nvinfo : EIATTR_NUM_BARRIERS
	.align		4
        /*0020*/ 	.byte	0x02, 0x4c
        /*0022*/ 	.byte	0x01
	.zero		1


	//----- nvinfo : EIATTR_EXTERNS
	.align		4
        /*0024*/ 	.byte	0x04, 0x0f
        /*0026*/ 	.short	(.L_25 - .L_24)


	//   ....[0]....
	.align		4
.L_24:
        /*0028*/ 	.word	index@(__assertfail)


	//----- nvinfo : EIATTR_MERCURY_ISA_VERSION
	.align		4
.L_25:
        /*002c*/ 	.byte	0x03, 0x5f
        /*002e*/ 	.short	0x0101


	//----- nvinfo : EIATTR_INT_WARP_WIDE_INSTR_OFFSETS
	.align		4
        /*0030*/ 	.byte	0x04, 0x31
        /*0032*/ 	.short	(.L_27 - .L_26)


	//   ....[0]....
.L_26:
        /*0034*/ 	.word	0x000003b0


	//   ....[1]....
        /*0038*/ 	.word	0x000003c0


	//   ....[2]....
        /*003c*/ 	.word	0x000004e0


	//----- nvinfo : EIATTR_COOP_GROUP_MASK_REGIDS
	.align		4
.L_27:
        /*0040*/ 	.byte	0x04, 0x29
        /*0042*/ 	.short	(.L_29 - .L_28)


	//   ....[0]....
.L_28:
        /*0044*/ 	.word	0xffffffff


	//   ....[1]....
        /*0048*/ 	.word	0xffffffff


	//   ....[2]....
        /*004c*/ 	.word	0xffffffff


	//   ....[3]....
        /*0050*/ 	.word	0xffffffff


	//   ....[4]....
        /*0054*/ 	.word	0xffffffff


	//----- nvinfo : EIATTR_COOP_GROUP_INSTR_OFFSETS
	.align		4
.L_29:
        /*0058*/ 	.byte	0x04, 0x28
        /*005a*/ 	.short	(.L_31 - .L_30)


	//   ....[0]....
.L_30:
        /*005c*/ 	.word	0x00000060


	//   ....[1]....
        /*0060*/ 	.word	0x00000070


	//   ....[2]....
        /*0064*/ 	.word	0x00000130


	//   ....[3]....
        /*0068*/ 	.word	0x000002c0


	//   ....[4]....
        /*006c*/ 	.word	0x000011c0


	//----- nvinfo : EIATTR_REG_RECONFIG
	.align		4
.L_31:
        /*0070*/ 	.byte	0x01, 0x54
	.zero		2


	//----- nvinfo : EIATTR_SYSCALL_OFFSETS
	.align		4
        /*0074*/ 	.byte	0x04, 0x46
        /*0076*/ 	.short	(.L_33 - .L_32)


	//   ....[0]....
.L_32:
        /*0078*/ 	.word	0x000013b0


	//----- nvinfo : EIATTR_MBARRIER_INSTR_OFFSETS
	.align		4
.L_33:
        /*007c*/ 	.byte	0x04, 0x39
        /*007e*/ 	.short	(.L_35 - .L_34)


	//   ....[0]....
.L_34:
        /*0080*/ 	.word	0x00000230
        /*0084*/ 	.word	0x000000ff
        /*0088*/ 	.word	0x00000000
        /*008c*/ 	.short	0x0100
        /*008e*/ 	.byte	0x08
	.zero		1


	//   ....[1]....
        /*0090*/ 	.word	0x00000240
        /*0094*/ 	.word	0x000000ff
        /*0098*/ 	.word	0x00000020
        /*009c*/ 	.short	0x0100
        /*009e*/ 	.byte	0x08
	.zero		1


	//   ....[2]....
        /*00a0*/ 	.word	0x00000250
        /*00a4*/ 	.word	0x000000ff
        /*00a8*/ 	.word	0x00000008
        /*00ac*/ 	.short	0x0100
        /*00ae*/ 	.byte	0x08
	.zero		1


	//   ....[3]....
        /*00b0*/ 	.word	0x00000260
        /*00b4*/ 	.word	0x000000ff
        /*00b8*/ 	.word	0x00000028
        /*00bc*/ 	.short	0x0100
        /*00be*/ 	.byte	0x08
	.zero		1


	//   ....[4]....
        /*00c0*/ 	.word	0x00000270
        /*00c4*/ 	.word	0x000000ff
        /*00c8*/ 	.word	0x00000010
        /*00cc*/ 	.short	0x0100
        /*00ce*/ 	.byte	0x08
	.zero		1


	//   ....[5]....
        /*00d0*/ 	.word	0x00000280
        /*00d4*/ 	.word	0x000000ff
        /*00d8*/ 	.word	0x00000030
        /*00dc*/ 	.short	0x0100
        /*00de*/ 	.byte	0x08
	.zero		1


	//   ....[6]....
        /*00e0*/ 	.word	0x00000290
        /*00e4*/ 	.word	0x000000ff
        /*00e8*/ 	.word	0x00000018
        /*00ec*/ 	.short	0x0100
        /*00ee*/ 	.byte	0x08
	.zero		1


	//   ....[7]....
        /*00f0*/ 	.word	0x000002a0
        /*00f4*/ 	.word	0x000000ff
        /*00f8*/ 	.word	0x00000038
        /*00fc*/ 	.short	0x0100
        /*00fe*/ 	.byte	0x08
	.zero		1


	//   ....[8]....
        /*0100*/ 	.word	0x00000560
        /*0104*/ 	.word	0x000000ff
        /*0108*/ 	.word	0x00000050
        /*010c*/ 	.short	0x0100
        /*010e*/ 	.byte	0x08
	.zero		1


	//   ....[9]....
        /*0110*/ 	.word	0x000005c0
        /*0114*/ 	.word	0x000000ff
        /*0118*/ 	.word	0x00000058
        /*011c*/ 	.short	0x0100
        /*011e*/ 	.byte	0x08
	.zero		1


	//   ....[10]....
        /*0120*/ 	.word	0x00001430
        /*0124*/ 	.word	0x00000003
        /*0128*/ 	.word	0x00000000
        /*012c*/ 	.short	0x010a
        /*012e*/ 	.byte	0x3f
	.zero		1


	//   ....[11]....
        /*0130*/ 	.word	0x00001490
        /*0134*/ 	.word	0x00000003
        /*0138*/ 	.word	0x00000000
        /*013c*/ 	.short	0x010a
        /*013e*/ 	.byte	0x3f
	.zero		1


	//   ....[12]....
        /*0140*/ 	.word	0x000019a0
        /*0144*/ 	.word	0x000000ff
        /*0148*/ 	.word	0x00000000
        /*014c*/ 	.short	0x010a
        /*014e*/ 	.byte	0x08
	.zero		1


	//   ....[13]....
        /*0150*/ 	.word	0x000019e0
        /*0154*/ 	.word	0x000000ff
        /*0158*/ 	.word	0x00000000
        /*015c*/ 	.short	0x010a
        /*015e*/ 	.byte	0x08
	.zero		1


	//   ....[14]....
        /*0160*/ 	.word	0x00001e00
        /*0164*/ 	.word	0x000000ff
        /*0168*/ 	.word	0x00000000
        /*016c*/ 	.short	0x0101
        /*016e*/ 	.byte	0x07
	.zero		1


	//   ....[15]....
        /*0170*/ 	.word	0x00001fc0
        /*0174*/ 	.word	0x000000ff
        /*0178*/ 	.word	0x00000000
        /*017c*/ 	.short	0x0101
        /*017e*/ 	.byte	0x04
	.zero		1


	//   ....[16]....
        /*0180*/ 	.word	0x00006270
        /*0184*/ 	.word	0x0000000e
        /*0188*/ 	.word	0x00000020
        /*018c*/ 	.short	0x010a
        /*018e*/ 	.byte	0x3f
	.zero		1


	//   ....[17]....
        /*0190*/ 	.word	0x000066f0
        /*0194*/ 	.word	0x00000005
        /*0198*/ 	.word	0x00000058
        /*019c*/ 	.short	0x0101
        /*019e*/ 	.byte	0x3f
	.zero		1


	//   ....[18]....
        /*01a0*/ 	.word	0x00006e00
        /*01a4*/ 	.word	0x00000007
        /*01a8*/ 	.word	0x00000000
        /*01ac*/ 	.short	0x010a
        /*01ae*/ 	.byte	0x3f
	.zero		1


	//   ....[19]....
        /*01b0*/ 	.word	0x00006e80
        /*01b4*/ 	.word	0x00000008
        /*01b8*/ 	.word	0x00000000
        /*01bc*/ 	.short	0x010a
        /*01be*/ 	.byte	0x3f
	.zero		1


	//   ....[20]....
        /*01c0*/ 	.word	0x00006f10
        /*01c4*/ 	.word	0x0000000b
        /*01c8*/ 	.word	0x00000000
        /*01cc*/ 	.short	0x010a
        /*01ce*/ 	.byte	0x3f
	.zero		1


	//   ....[21]....
        /*01d0*/ 	.word	0x00006fa0
        /*01d4*/ 	.word	0x00000003
        /*01d8*/ 	.word	0x00000000
        /*01dc*/ 	.short	0x010a
        /*01de*/ 	.byte	0x3f
	.zero		1


	//   ....[22]....
        /*01e0*/ 	.word	0x00007000
        /*01e4*/ 	.word	0x00000003
        /*01e8*/ 	.word	0x00000000
        /*01ec*/ 	.short	0x010a
        /*01ee*/ 	.byte	0x3f
	.zero		1


	//   ....[23]....
        /*01f0*/ 	.word	0x00007060
        /*01f4*/ 	.word	0x00000004
        /*01f8*/ 	.word	0x00000000
        /*01fc*/ 	.short	0x010a
        /*01fe*/ 	.byte	0x3f
	.zero		1


	//   ....[24]....
        /*0200*/ 	.word	0x00007130
        /*0204*/ 	.word	0x0000000e
        /*0208*/ 	.word	0x00000020
        /*020c*/ 	.short	0x010a
        /*020e*/ 	.byte	0x3f
	.zero		1


	//   ....[25]....
        /*0210*/ 	.word	0x00007200
        /*0214*/ 	.word	0x00000007
        /*0218*/ 	.word	0x00000000
        /*021c*/ 	.short	0x010a
        /*021e*/ 	.byte	0x3f
	.zero		1


	//   ....[26]....
        /*0220*/ 	.word	0x00007250
        /*0224*/ 	.word	0x00000008
        /*0228*/ 	.word	0x00000000
        /*022c*/ 	.short	0x010a
        /*022e*/ 	.byte	0x3f
	.zero		1


	//   ....[27]....
        /*0230*/ 	.word	0x000072a0
        /*0234*/ 	.word	0x0000000b
        /*0238*/ 	.word	0x00000000
        /*023c*/ 	.short	0x010a
        /*023e*/ 	.byte	0x3f
	.zero		1


	//----- nvinfo : EIATTR_NUM_MBARRIERS
	.align		4
.L_35:
        /*0240*/ 	.byte	0x03, 0x38
        /*0242*/ 	.short	0x000a


	//----- nvinfo : EIATTR_EXIT_INSTR_OFFSETS
	.align		4
        /*0244*/ 	.byte	0x04, 0x1c
        /*0246*/ 	.short	(.L_37 - .L_36)


	//   ....[0]....
.L_36:
        /*0248*/ 	.word	0x00000660


	//   ....[1]....
        /*024c*/ 	.word	0x00000f20


	//   ....[2]....
        /*0250*/ 	.word	0x00005950


	//   ....[3]....
        /*0254*/ 	.word	0x00005f80


	//   ....[4]....
        /*0258*/ 	.word	0x00006ff0


	//----- nvinfo : EIATTR_MAX_THREADS
	.align		4
.L_37:
        /*025c*/ 	.byte	0x04, 0x05
        /*025e*/ 	.short	(.L_39 - .L_38)
.L_38:
        /*0260*/ 	.word	0x00000180
        /*0264*/ 	.word	0x00000001
        /*0268*/ 	.word	0x00000001


	//----- nvinfo : EIATTR_CRS_STACK_SIZE
	.align		4
.L_39:
        /*026c*/ 	.byte	0x04, 0x1e
        /*026e*/ 	.short	(.L_41 - .L_40)
.L_40:
        /*0270*/ 	.word	0x00000000


	//----- nvinfo : EIATTR_CBANK_PARAM_SIZE
	.align		4
.L_41:
        /*0274*/ 	.byte	0x03, 0x19
        /*0276*/ 	.short	0x0470


	//----- nvinfo : EIATTR_PARAM_CBANK
	.align		4
        /*0278*/ 	.byte	0x04, 0x0a
        /*027a*/ 	.short	(.L_43 - .L_42)
	.align		4
.L_42:
        /*027c*/ 	.word	index@(.nv.constant0._ZN7cutlass13device_kernelINS_4gemm6kernel13GemmUniversalIN4cute5tupleIJiiiiEEENS1_10collective13CollectiveMmaINS1_34MainloopSm90TmaGmmaWarpSpecializedILi4ENS5_IJNS4_1CILi1EEESB_SB_EEENS1_35KernelTmaWarpSpecializedCooperativeEEENS5_IJNSA_ILi128EEENSA_ILi96EEESF_EEENS_10bfloat16_tENS5_IJlSB_lEEESI_SJ_NS4_8TiledMMAINS4_8MMA_AtomIJNS4_4SM904GMMA27MMA_64x96x16_F32BF16BF16_SSILNSN_5MajorE0ELSP_0ELNSN_7ScaleInE1ELSQ_1EEEEEENS4_6LayoutINS5_IJNSA_ILi2EEESB_SB_EEENS5_IJSB_NSA_ILi0EEESW_EEEEENS5_IJNS4_10UnderscoreESZ_SZ_EEEEENS4_13SM90_TMA_LOADENS4_14ComposedLayoutINS4_7SwizzleILi3ELi4ELi3EEENS4_18smem_ptr_flag_bitsILi16EEENST_INS5_IJNSA_ILi8EEENSA_ILi64EEEEEENS5_IJS19_SB_EEEEEEEvNS4_8identityES12_S1D_vS1E_EENS_8epilogue10collective6detail29Sm90TmaWarpSpecializedAdapterINS1H_15DefaultEpilogueISI_SJ_SJ_NS1G_6thread17LinearCombinationISI_Li1EffLNS1L_9ScaleType4KindE0ELNS_15FloatRoundStyleE2ESI_EENS1_15EpilogueDefaultEEEEEvvEEEEvNT_6ParamsE)
        /*0280*/ 	.short	0x0210
        /*0282*/ 	.short	0x0470


	//----- nvinfo : EIATTR_SW_WAR
	.align		4
.L_43:
        /*0284*/ 	.byte	0x04, 0x36
        /*0286*/ 	.short	(.L_45 - .L_44)
.L_44:
        /*0288*/ 	.word	0x00000008
.L_45:


//--------------------- .nv.callgraph             --------------------------
	.section	.nv.callgraph,"",@"SHT_CUDA_CALLGRAPH"
	.align	4
	.sectionentsize	8
	.align		4
        /*0000*/ 	.word	0x00000000
	.align		4
        /*0004*/ 	.word	0xffffffff
	.align		4
        /*0008*/ 	.word	index@(_ZN7cutlass13device_kernelINS_4gemm6kernel13GemmUniversalIN4cute5tupleIJiiiiEEENS1_10collective13CollectiveMmaINS1_34MainloopSm90TmaGmmaWarpSpecializedILi4ENS5_IJNS4_1CILi1EEESB_SB_EEENS1_35KernelTmaWarpSpecializedCooperativeEEENS5_IJNSA_ILi128EEENSA_ILi96EEESF_EEENS_10bfloat16_tENS5_IJlSB_lEEESI_SJ_NS4_8TiledMMAINS4_8MMA_AtomIJNS4_4SM904GMMA27MMA_64x96x16_F32BF16BF16_SSILNSN_5MajorE0ELSP_0ELNSN_7ScaleInE1ELSQ_1EEEEEENS4_6LayoutINS5_IJNSA_ILi2EEESB_SB_EEENS5_IJSB_NSA_ILi0EEESW_EEEEENS5_IJNS4_10UnderscoreESZ_SZ_EEEEENS4_13SM90_TMA_LOADENS4_14ComposedLayoutINS4_7SwizzleILi3ELi4ELi3EEENS4_18smem_ptr_flag_bitsILi16EEENST_INS5_IJNSA_ILi8EEENSA_ILi64EEEEEENS5_IJS19_SB_EEEEEEEvNS4_8identityES12_S1D_vS1E_EENS_8epilogue10collective6detail29Sm90TmaWarpSpecializedAdapterINS1H_15DefaultEpilogueISI_SJ_SJ_NS1G_6thread17LinearCombinationISI_Li1EffLNS1L_9ScaleType4KindE0ELNS_15FloatRoundStyleE2ESI_EENS1_15EpilogueDefaultEEEEEvvEEEEvNT_6ParamsE)
	.align		4
        /*000c*/ 	.word	index@(__assertfail)
	.align		4
        /*0010*/ 	.word	0x00000000
	.align		4
        /*0014*/ 	.word	0xfffffffe
	.align		4
        /*0018*/ 	.word	0x00000000
	.align		4
        /*001c*/ 	.word	0xfffffffd
	.align		4
        /*0020*/ 	.word	0x00000000
	.align		4
        /*0024*/ 	.word	0xfffffffc


//--------------------- .nv.constant4             --------------------------
	.section	.nv.constant4,"a",@progbits
	.align	8
	.align		8
.nv.constant4:
        /*0000*/ 	.dword	__assertfail
	.align		8
        /*0008*/ 	.dword	__unnamed_1
	.align		8
        /*0010*/ 	.dword	_ZN40_INTERNAL_81e9f9e8_4_k_cu_99d0457b_146664cuda3std3__45__cpo5beginE
	.align		8
        /*0018*/ 	.dword	_ZN40_INTERNAL_81e9f9e8_4_k_cu_99d0457b_146664cuda3std3__45__cpo3endE
	.align		8
        /*0020*/ 	.dword	_ZN40_INTERNAL_81e9f9e8_4_k_cu_99d0457b_146664cuda3std3__45__cpo6cbeginE
	.align		8
        /*0028*/ 	.dword	_ZN40_INTERNAL_81e9f9e8_4_k_cu_99d0457b_146664cuda3std3__45__cpo4cendE
	.align		8
        /*0030*/ 	.dword	_ZN40_INTERNAL_81e9f9e8_4_k_cu_99d0457b_146664cuda3std3__442_GLOBAL__N__81e9f9e8_4_k_cu_99d0457b_146666ignoreE
	.align		8
        /*0038*/ 	.dword	_ZN40_INTERNAL_81e9f9e8_4_k_cu_99d0457b_146664cuda3std3__419piecewise_constructE
	.align		8
        /*0040*/ 	.dword	_ZN40_INTERNAL_81e9f9e8_4_k_cu_99d0457b_146664cuda3std3__48in_placeE
	.align		8
        /*0048*/ 	.dword	_ZN40_INTERNAL_81e9f9e8_4_k_cu_99d0457b_146664cuda3std6ranges3__45__cpo4swapE
	.align		8
        /*0050*/ 	.dword	_ZN40_INTERNAL_81e9f9e8_4_k_cu_99d0457b_146664cuda3std6ranges3__45__cpo9iter_moveE
	.align		8
        /*0058*/ 	.dword	_ZN40_INTERNAL_81e9f9e8_4_k_cu_99d0457b_146664cute7productE
	.align		8
        /*0060*/ 	.dword	_ZN40_INTERNAL_81e9f9e8_4_k_cu_99d0457b_146664cute1_E
	.align		8
        /*0068*/ 	.dword	$str$22
	.align		8
        /*0070*/ 	.dword	$str$23


//--------------------- .text._ZN7cutlass13device_kernelINS_4gemm6kernel13GemmUniversalIN4cute5tupleIJiiiiEEENS1_10collective13CollectiveMmaINS1_34MainloopSm90TmaGmmaWarpSpecializedILi4ENS5_IJNS4_1CILi1EEESB_SB_EEENS1_35KernelTmaWarpSpecializedCooperativeEEENS5_IJNSA_ILi128EEENSA_ILi96EEESF_EEENS_10bfloat16_tENS5_IJlSB_lEEESI_SJ_NS4_8TiledMMAINS4_8MMA_AtomIJNS4_4SM904GMMA27MMA_64x96x16_F32BF16BF16_SSILNSN_5MajorE0ELSP_0ELNSN_7ScaleInE1ELSQ_1EEEEEENS4_6LayoutINS5_IJNSA_ILi2EEESB_SB_EEENS5_IJSB_NSA_ILi0EEESW_EEEEENS5_IJNS4_10UnderscoreESZ_SZ_EEEEENS4_13SM90_TMA_LOADENS4_14ComposedLayoutINS4_7SwizzleILi3ELi4ELi3EEENS4_18smem_ptr_flag_bitsILi16EEENST_INS5_IJNSA_ILi8EEENSA_ILi64EEEEEENS5_IJS19_SB_EEEEEEEvNS4_8identityES12_S1D_vS1E_EENS_8epilogue10collective6detail29Sm90TmaWarpSpecializedAdapterINS1H_15DefaultEpilogueISI_SJ_SJ_NS1G_6thread17LinearCombinationISI_Li1EffLNS1L_9ScaleType4KindE0ELNS_15FloatRoundStyleE2ESI_EENS1_15EpilogueDefaultEEEEEvvEEEEvNT_6ParamsE --------------------------
	.section	.text._ZN7cutlass13device_kernelINS_4gemm6kernel13GemmUniversalIN4cute5tupleIJiiiiEEENS1_10collective13CollectiveMmaINS1_34MainloopSm90TmaGmmaWarpSpecializedILi4ENS5_IJNS4_1CILi1EEESB_SB_EEENS1_35KernelTmaWarpSpecializedCooperativeEEENS5_IJNSA_ILi128EEENSA_ILi96EEESF_EEENS_10bfloat16_tENS5_IJlSB_lEEESI_SJ_NS4_8TiledMMAINS4_8MMA_AtomIJNS4_4SM904GMMA27MMA_64x96x16_F32BF16BF16_SSILNSN_5MajorE0ELSP_0ELNSN_7ScaleInE1ELSQ_1EEEEEENS4_6LayoutINS5_IJNSA_ILi2EEESB_SB_EEENS5_IJSB_NSA_ILi0EEESW_EEEEENS5_IJNS4_10UnderscoreESZ_SZ_EEEEENS4_13SM90_TMA_LOADENS4_14ComposedLayoutINS4_7SwizzleILi3ELi4ELi3EEENS4_18smem_ptr_flag_bitsILi16EEENST_INS5_IJNSA_ILi8EEENSA_ILi64EEEEEENS5_IJS19_SB_EEEEEEEvNS4_8identityES12_S1D_vS1E_EENS_8epilogue10collective6detail29Sm90TmaWarpSpecializedAdapterINS1H_15DefaultEpilogueISI_SJ_SJ_NS1G_6thread17LinearCombinationISI_Li1EffLNS1L_9ScaleType4KindE0ELNS_15FloatRoundStyleE2ESI_EENS1_15EpilogueDefaultEEEEEvvEEEEvNT_6ParamsE,"ax",@progbits
	.align	128
.text._ZN7cutlass13device_kernelINS_4gemm6kernel13GemmUniversalIN4cute5tupleIJiiiiEEENS1_10collective13CollectiveMmaINS1_34MainloopSm90TmaGmmaWarpSpecializedILi4ENS5_IJNS4_1CILi1EEESB_SB_EEENS1_35KernelTmaWarpSpecializedCooperativeEEENS5_IJNSA_ILi128EEENSA_ILi96EEESF_EEENS_10bfloat16_tENS5_IJlSB_lEEESI_SJ_NS4_8TiledMMAINS4_8MMA_AtomIJNS4_4SM904GMMA27MMA_64x96x16_F32BF16BF16_SSILNSN_5MajorE0ELSP_0ELNSN_7ScaleInE1ELSQ_1EEEEEENS4_6LayoutINS5_IJNSA_ILi2EEESB_SB_EEENS5_IJSB_NSA_ILi0EEESW_EEEEENS5_IJNS4_10UnderscoreESZ_SZ_EEEEENS4_13SM90_TMA_LOADENS4_14ComposedLayoutINS4_7SwizzleILi3ELi4ELi3EEENS4_18smem_ptr_flag_bitsILi16EEENST_INS5_IJNSA_ILi8EEENSA_ILi64EEEEEENS5_IJS19_SB_EEEEEEEvNS4_8identityES12_S1D_vS1E_EENS_8epilogue10collective6detail29Sm90TmaWarpSpecializedAdapterINS1H_15DefaultEpilogueISI_SJ_SJ_NS1G_6thread17LinearCombinationISI_Li1EffLNS1L_9ScaleType4KindE0ELNS_15FloatRoundStyleE2ESI_EENS1_15EpilogueDefaultEEEEEvvEEEEvNT_6ParamsE:
        .type           _ZN7cutlass13device_kernelINS_4gemm6kernel13GemmUniversalIN4cute5tupleIJiiiiEEENS1_10collective13CollectiveMmaINS1_34MainloopSm90TmaGmmaWarpSpecializedILi4ENS5_IJNS4_1CILi1EEESB_SB_EEENS1_35KernelTmaWarpSpecializedCooperativeEEENS5_IJNSA_ILi128EEENSA_ILi96EEESF_EEENS_10bfloat16_tENS5_IJlSB_lEEESI_SJ_NS4_8TiledMMAINS4_8MMA_AtomIJNS4_4SM904GMMA27MMA_64x96x16_F32BF16BF16_SSILNSN_5MajorE0ELSP_0ELNSN_7ScaleInE1ELSQ_1EEEEEENS4_6LayoutINS5_IJNSA_ILi2EEESB_SB_EEENS5_IJSB_NSA_ILi0EEESW_EEEEENS5_IJNS4_10UnderscoreESZ_SZ_EEEEENS4_13SM90_TMA_LOADENS4_14ComposedLayoutINS4_7SwizzleILi3ELi4ELi3EEENS4_18smem_ptr_flag_bitsILi16EEENST_INS5_IJNSA_ILi8EEENSA_ILi64EEEEEENS5_IJS19_SB_EEEEEEEvNS4_8identityES12_S1D_vS1E_EENS_8epilogue10collective6detail29Sm90TmaWarpSpecializedAdapterINS1H_15DefaultEpilogueISI_SJ_SJ_NS1G_6thread17LinearCombinationISI_Li1EffLNS1L_9ScaleType4KindE0ELNS_15FloatRoundStyleE2ESI_EENS1_15EpilogueDefaultEEEEEvvEEEEvNT_6ParamsE,@function
        .size           _ZN7cutlass13device_kernelINS_4gemm6kernel13GemmUniversalIN4cute5tupleIJiiiiEEENS1_10collective13CollectiveMmaINS1_34MainloopSm90TmaGmmaWarpSpecializedILi4ENS5_IJNS4_1CILi1EEESB_SB_EEENS1_35KernelTmaWarpSpecializedCooperativeEEENS5_IJNSA_ILi128EEENSA_ILi96EEESF_EEENS_10bfloat16_tENS5_IJlSB_lEEESI_SJ_NS4_8TiledMMAINS4_8MMA_AtomIJNS4_4SM904GMMA27MMA_64x96x16_F32BF16BF16_SSILNSN_5MajorE0ELSP_0ELNSN_7ScaleInE1ELSQ_1EEEEEENS4_6LayoutINS5_IJNSA_ILi2EEESB_SB_EEENS5_IJSB_NSA_ILi0EEESW_EEEEENS5_IJNS4_10UnderscoreESZ_SZ_EEEEENS4_13SM90_TMA_LOADENS4_14ComposedLayoutINS4_7SwizzleILi3ELi4ELi3EEENS4_18smem_ptr_flag_bitsILi16EEENST_INS5_IJNSA_ILi8EEENSA_ILi64EEEEEENS5_IJS19_SB_EEEEEEEvNS4_8identityES12_S1D_vS1E_EENS_8epilogue10collective6detail29Sm90TmaWarpSpecializedAdapterINS1H_15DefaultEpilogueISI_SJ_SJ_NS1G_6thread17LinearCombinationISI_Li1EffLNS1L_9ScaleType4KindE0ELNS_15FloatRoundStyleE2ESI_EENS1_15EpilogueDefaultEEEEEvvEEEEvNT_6ParamsE,(.L_x_162 - _ZN7cutlass13device_kernelINS_4gemm6kernel13GemmUniversalIN4cute5tupleIJiiiiEEENS1_10collective13CollectiveMmaINS1_34MainloopSm90TmaGmmaWarpSpecializedILi4ENS5_IJNS4_1CILi1EEESB_SB_EEENS1_35KernelTmaWarpSpecializedCooperativeEEENS5_IJNSA_ILi128EEENSA_ILi96EEESF_EEENS_10bfloat16_tENS5_IJlSB_lEEESI_SJ_NS4_8TiledMMAINS4_8MMA_AtomIJNS4_4SM904GMMA27MMA_64x96x16_F32BF16BF16_SSILNSN_5MajorE0ELSP_0ELNSN_7ScaleInE1ELSQ_1EEEEEENS4_6LayoutINS5_IJNSA_ILi2EEESB_SB_EEENS5_IJSB_NSA_ILi0EEESW_EEEEENS5_IJNS4_10UnderscoreESZ_SZ_EEEEENS4_13SM90_TMA_LOADENS4_14ComposedLayoutINS4_7SwizzleILi3ELi4ELi3EEENS4_18smem_ptr_flag_bitsILi16EEENST_INS5_IJNSA_ILi8EEENSA_ILi64EEEEEENS5_IJS19_SB_EEEEEEEvNS4_8identityES12_S1D_vS1E_EENS_8epilogue10collective6detail29Sm90TmaWarpSpecializedAdapterINS1H_15DefaultEpilogueISI_SJ_SJ_NS1G_6thread17LinearCombinationISI_Li1EffLNS1L_9ScaleType4KindE0ELNS_15FloatRoundStyleE2ESI_EENS1_15EpilogueDefaultEEEEEvvEEEEvNT_6ParamsE)
        .other          _ZN7cutlass13device_kernelINS_4gemm6kernel13GemmUniversalIN4cute5tupleIJiiiiEEENS1_10collective13CollectiveMmaINS1_34MainloopSm90TmaGmmaWarpSpecializedILi4ENS5_IJNS4_1CILi1EEESB_SB_EEENS1_35KernelTmaWarpSpecializedCooperativeEEENS5_IJNSA_ILi128EEENSA_ILi96EEESF_EEENS_10bfloat16_tENS5_IJlSB_lEEESI_SJ_NS4_8TiledMMAINS4_8MMA_AtomIJNS4_4SM904GMMA27MMA_64x96x16_F32BF16BF16_SSILNSN_5MajorE0ELSP_0ELNSN_7ScaleInE1ELSQ_1EEEEEENS4_6LayoutINS5_IJNSA_ILi2EEESB_SB_EEENS5_IJSB_NSA_ILi0EEESW_EEEEENS5_IJNS4_10UnderscoreESZ_SZ_EEEEENS4_13SM90_TMA_LOADENS4_14ComposedLayoutINS4_7SwizzleILi3ELi4ELi3EEENS4_18smem_ptr_flag_bitsILi16EEENST_INS5_IJNSA_ILi8EEENSA_ILi64EEEEEENS5_IJS19_SB_EEEEEEEvNS4_8identityES12_S1D_vS1E_EENS_8epilogue10collective6detail29Sm90TmaWarpSpecializedAdapterINS1H_15DefaultEpilogueISI_SJ_SJ_NS1G_6thread17LinearCombinationISI_Li1EffLNS1L_9ScaleType4KindE0ELNS_15FloatRoundStyleE2ESI_EENS1_15EpilogueDefaultEEEEEvvEEEEvNT_6ParamsE,@"STO_CUDA_ENTRY STV_DEFAULT"
_ZN7cutlass13device_kernelINS_4gemm6kernel13GemmUniversalIN4cute5tupleIJiiiiEEENS1_10collective13CollectiveMmaINS1_34MainloopSm90TmaGmmaWarpSpecializedILi4ENS5_IJNS4_1CILi1EEESB_SB_EEENS1_35KernelTmaWarpSpecializedCooperativeEEENS5_IJNSA_ILi128EEENSA_ILi96EEESF_EEENS_10bfloat16_tENS5_IJlSB_lEEESI_SJ_NS4_8TiledMMAINS4_8MMA_AtomIJNS4_4SM904GMMA27MMA_64x96x16_F32BF16BF16_SSILNSN_5MajorE0ELSP_0ELNSN_7ScaleInE1ELSQ_1EEEEEENS4_6LayoutINS5_IJNSA_ILi2EEESB_SB_EEENS5_IJSB_NSA_ILi0EEESW_EEEEENS5_IJNS4_10UnderscoreESZ_SZ_EEEEENS4_13SM90_TMA_LOADENS4_14ComposedLayoutINS4_7SwizzleILi3ELi4ELi3EEENS4_18smem_ptr_flag_bitsILi16EEENST_INS5_IJNSA_ILi8EEENSA_ILi64EEEEEENS5_IJS19_SB_EEEEEEEvNS4_8identityES12_S1D_vS1E_EENS_8epilogue10collective6detail29Sm90TmaWarpSpecializedAdapterINS1H_15DefaultEpilogueISI_SJ_SJ_NS1G_6thread17LinearCombinationISI_Li1EffLNS1L_9ScaleType4KindE0ELNS_15FloatRoundStyleE2ESI_EENS1_15EpilogueDefaultEEEEEvvEEEEvNT_6ParamsE:
[----:B------:R-:W0:Y:S01]  /*0000*/  LDC R1, c[0x0][0x28] ;  /* 0x00000a00ff017b82 */ /* 0x000e220000000800 */
[----:B------:R-:W1:Y:S01]  /*0010*/  S2R R4, SR_TID.X ;  /* 0x0000000000047919 */ /* 0x000e620000002100 */
[----:B------:R-:W-:Y:S01]  /*0020*/  ELECT P0, URZ, PT ;  /* 0x00000000003f782f */ /* 0x000fe20003800000 */
[----:B------:R-:W-:Y:S01]  /*0030*/  BSSY B0, `(.L_x_0) ;  /* 0x000000f000007945 */ /* 0x000fe20003800000 */
[--C-:B-1----:R-:W-:Y:S02]  /*0040*/  SHF.R.U32.HI R0, RZ, 0x5, R4.reuse ;  /* 0x00000005ff007819 */ /* 0x102fe40000011604 */
[----:B------:R-:W-:-:S03]  /*0050*/  SHF.R.U32.HI R14, RZ, 0x7, R4 ;  /* 0x00000007ff0e7819 */ /* 0x000fc60000011604 */
[----:B------:R-:W1:Y:S04]  /*0060*/  SHFL.IDX PT, R5, R0, RZ, 0x1f ;  /* 0x00001fff00057589 */ /* 0x000e6800000e0000 */
[----:B------:R2:W3:Y:S01]  /*0070*/  SHFL.IDX PT, R10, R14, RZ, 0x1f ;  /* 0x00001fff0e0a7589 */ /* 0x0004e200000e0000 */
[----:B-1----:R-:W-:-:S13]  /*0080*/  ISETP.NE.OR P0, PT, R5, RZ, !P0 ;  /* 0x000000ff0500720c */ /* 0x002fda0004705670 */
[----:B0-23--:R-:W-:Y:S05]  /*0090*/  @P0 BRA `(.L_x_1) ;  /* 0x0000000000200947 */ /* 0x00dfea0003800000 */
[----:B------:R-:W-:Y:S02]  /*00a0*/  ULDC.64 UR4, c[0x0][0x198] ;  /* 0x0000660000047ab9 */ /* 0x000fe40000000a00 */
[----:B------:R-:W-:Y:S02]  /*00b0*/  UIADD3 UR6, UP0, UR4, 0xf0, URZ ;  /* 0x000000f004067890 */ /* 0x000fe4000ff1e03f */
[----:B------:R-:W-:Y:S02]  /*00c0*/  UIADD3 UR4, UP1, UR4, 0x1f0, URZ ;  /* 0x000001f004047890 */ /* 0x000fe4000ff3e03f */
[----:B------:R-:W-:Y:S02]  /*00d0*/  UIADD3.X UR7, URZ, UR5, URZ, UP0, !UPT ;  /* 0x000000053f077290 */ /* 0x000fe400087fe43f */
[----:B------:R-:W-:-:S07]  /*00e0*/  UIADD3.X UR5, URZ, UR5, URZ, UP1, !UPT ;  /* 0x000000053f057290 */ /* 0x000fce0008ffe43f */
[----:B------:R0:W-:Y:S02]  /*00f0*/  UTMACCTL.PF [UR6] ;  /* 0x00000000060079b9 */ /* 0x0001e40008040000 */
[----:B------:R0:W-:Y:S02]  /*0100*/  UTMACCTL.PF [UR4] ;  /* 0x00000000040079b9 */ /* 0x0001e40008040000 */
[----:B0-----:R-:W-:Y:S01]  /*0110*/  NOP ;  /* 0x0000000000007918 */ /* 0x001fe20000000000 */
.L_x_1:
[----:B------:R-:W-:Y:S05]  /*0120*/  BSYNC B0 ;  /* 0x0000000000007941 */ /* 0x000fea0003800000 */
.L_x_0:
[----:B------:R-:W0:Y:S02]  /*0130*/  SHFL.IDX PT, R2, R0, RZ, 0x1f ;  /* 0x00001fff00027589 */ /* 0x000e2400000e0000 */
[----:B0-----:R-:W-:-:S13]  /*0140*/  ISETP.NE.AND P0, PT, R2, RZ, PT ;  /* 0x000000ff0200720c */ /* 0x001fda0003f05270 */
[----:B------:R-:W-:Y:S05]  /*0150*/  @P0 BRA `(.L_x_2) ;  /* 0x0000000000580947 */ /* 0x000fea0003800000 */
[----:B------:R-:W0:Y:S01]  /*0160*/  S2UR UR8, SR_CgaCtaId ;  /* 0x00000000000879c3 */ /* 0x000e220000008800 */
[----:B------:R-:W-:Y:S01]  /*0170*/  UMOV UR4, 0x400 ;  /* 0x0000040000047882 */ /* 0x000fe20000000000 */
[----:B------:R-:W-:Y:S01]  /*0180*/  UMOV UR5, 0x1 ;  /* 0x0000000100057882 */ /* 0x000fe20000000000 */
[----:B------:R-:W-:Y:S01]  /*0190*/  UMOV UR6, 0x100 ;  /* 0x0000010000067882 */ /* 0x000fe20000000000 */
[----:B------:R-:W-:Y:S01]  /*01a0*/  ELECT P0, URZ, PT ;  /* 0x00000000003f782f */ /* 0x000fe20003800000 */
[----:B------:R-:W-:-:S04]  /*01b0*/  UIADD3 UR6, -UR6, 0x100000, URZ ;  /* 0x0010000006067890 */ /* 0x000fc8000fffe13f */
[----:B------:R-:W-:Y:S02]  /*01c0*/  USHF.L.U32 UR7, UR6, 0xb, URZ ;  /* 0x0000000b06077899 */ /* 0x000fe4000800063f */
[----:B------:R-:W-:Y:S02]  /*01d0*/  USHF.L.U32 UR6, UR6, 0x1, URZ ;  /* 0x0000000106067899 */ /* 0x000fe4000800063f */
[----:B0-----:R-:W-:Y:S02]  /*01e0*/  ULEA UR8, UR8, UR4, 0x18 ;  /* 0x0000000408087291 */ /* 0x001fe4000f8ec03f */
[----:B------:R-:W-:-:S04]  /*01f0*/  UIADD3 UR4, -UR5, 0x100000, URZ ;  /* 0x0010000005047890 */ /* 0x000fc8000fffe13f */
[----:B------:R-:W-:Y:S02]  /*0200*/  USHF.L.U32 UR5, UR4, 0xb, URZ ;  /* 0x0000000b04057899 */ /* 0x000fe4000800063f */
[----:B------:R-:W-:Y:S01]  /*0210*/  USHF.L.U32 UR4, UR4, 0x1, URZ ;  /* 0x0000000104047899 */ /* 0x000fe2000800063f */
[----:B------:R-:W0:Y:S11]  /*0220*/  FENCE.VIEW.ASYNC.S ;  /* 0x00000000000073c6 */ /* 0x000e360000000000 */
[----:B0-----:R0:W1:Y:S01]  /*0230*/  SYNCS.EXCH.64 URZ, [UR8], UR4 ;  /* 0x00000004083f75b2 */ /* 0x0010620008000100 */
[----:B------:R0:W2:Y:S01]  /*0240*/  SYNCS.EXCH.64 URZ, [UR8+0x20], UR6 ;  /* 0x00002006083f75b2 */ /* 0x0000a20008000100 */
[----:B------:R0:W3:Y:S01]  /*0250*/  SYNCS.EXCH.64 URZ, [UR8+0x8], UR4 ;  /* 0x00000804083f75b2 */ /* 0x0000e20008000100 */
[----:B------:R0:W4:Y:S01]  /*0260*/  SYNCS.EXCH.64 URZ, [UR8+0x28], UR6 ;  /* 0x00002806083f75b2 */ /* 0x0001220008000100 */
[----:B------:R0:W0:Y:S01]  /*0270*/  SYNCS.EXCH.64 URZ, [UR8+0x10], UR4 ;  /* 0x00001004083f75b2 */ /* 0x0000220008000100 */
[----:B------:R0:W0:Y:S01]  /*0280*/  SYNCS.EXCH.64 URZ, [UR8+0x30], UR6 ;  /* 0x00003006083f75b2 */ /* 0x0000220008000100 */
[----:B------:R0:W0:Y:S01]  /*0290*/  SYNCS.EXCH.64 URZ, [UR8+0x18], UR4 ;  /* 0x00001804083f75b2 */ /* 0x0000220008000100 */
[----:B------:R0:W0:Y:S01]  /*02a0*/  SYNCS.EXCH.64 URZ, [UR8+0x38], UR6 ;  /* 0x00003806083f75b2 */ /* 0x0000220008000100 */
[----:B------:R-:W-:Y:S01]  /*02b0*/  NOP ;  /* 0x0000000000007918 */ /* 0x000fe20000000000 */
.L_x_2:
[----:B------:R-:W5:Y:S01]  /*02c0*/  SHFL.IDX PT, R0, R0, RZ, 0x1f ;  /* 0x00001fff00007589 */ /* 0x000f6200000e0000 */
[----:B------:R-:W-:Y:S01]  /*02d0*/  ELECT P0, URZ, PT ;  /* 0x00000000003f782f */ /* 0x000fe20003800000 */
[----:B------:R-:W1:Y:S01]  /*02e0*/  LDC R2, c[0x0][0x65c] ;  /* 0x00019700ff027b82 */ /* 0x000e620000000800 */
[----:B0-----:R-:W-:Y:S01]  /*02f0*/  UMOV UR4, 0x20 ;  /* 0x0000002000047882 */ /* 0x001fe20000000000 */
[----:B------:R-:W0:Y:S01]  /*0300*/  S2R R3, SR_CTAID.Y ;  /* 0x0000000000037919 */ /* 0x000e220000002600 */
[----:B------:R-:W-:Y:S01]  /*0310*/  NOP ;  /* 0x0000000000007918 */ /* 0x000fe20000000000 */
[----:B------:R-:W-:Y:S01]  /*0320*/  ISETP.NE.AND P2, PT, R10, RZ, PT ;  /* 0x000000ff0a00720c */ /* 0x000fe20003f45270 */
[----:B------:R-:W-:Y:S01]  /*0330*/  NOP ;  /* 0x0000000000007918 */ /* 0x000fe20000000000 */
[----:B------:R-:W2:Y:S01]  /*0340*/  S2R R6, SR_CTAID.X ;  /* 0x0000000000067919 */ /* 0x000ea20000002500 */
[----:B------:R-:W-:Y:S01]  /*0350*/  IMAD.MOV.U32 R7, RZ, RZ, RZ ;  /* 0x000000ffff077224 */ /* 0x000fe200078e00ff */
[----:B-----5:R-:W-:-:S02]  /*0360*/  ISETP.NE.OR P0, PT, R0, RZ, !P0 ;  /* 0x000000ff0000720c */ /* 0x020fc40004705670 */
[----:B-1----:R-:W-:-:S04]  /*0370*/  ISETP.NE.AND P3, PT, R2, 0x1, PT ;  /* 0x000000010200780c */ /* 0x002fc80003f65270 */
[----:B------:R-:W-:Y:S02]  /*0380*/  P2R R0, PR, RZ, 0x8 ;  /* 0x00000008ff007803 */ /* 0x000fe40000000000 */
[----:B------:R-:W-:-:S04]  /*0390*/  SHF.R.S32.HI R0, RZ, 0x1f, R5 ;  /* 0x0000001fff007819 */ /* 0x000fc80000011405 */
[----:B------:R-:W-:Y:S01]  /*03a0*/  LEA.HI R0, R0, R5, RZ, 0x2 ;  /* 0x0000000500007211 */ /* 0x000fe200078f10ff */
[----:B------:R-:W-:Y:S01]  /*03b0*/  VOTEU.ALL UP0, P0 ;  /* 0x00000000003f7886 */ /* 0x000fe20000000000 */
[----:B------:R-:W-:Y:S01]  /*03c0*/  VOTEU.ALL UP1, P0 ;  /* 0x00000000003f7886 */ /* 0x000fe20000020000 */
[----:B------:R-:W2:Y:S01]  /*03d0*/  @P3 LDC R17, c[0x0][0x10] ;  /* 0x00000400ff113b82 */ /* 0x000ea20000000800 */
[----:B------:R-:W-:Y:S01]  /*03e0*/  LOP3.LUT R0, R0, 0xfffffffc, RZ, 0xc0, !PT ;  /* 0xfffffffc00007812 */ /* 0x000fe200078ec0ff */
[----:B0-----:R-:W-:Y:S01]  /*03f0*/  @P3 IMAD.MOV.U32 R8, RZ, RZ, R3 ;  /* 0x000000ffff083224 */ /* 0x001fe200078e0003 */
[----:B------:R-:W-:Y:S01]  /*0400*/  @!UP0 UMOV UR6, 0x400 ;  /* 0x0000040000068882 */ /* 0x000fe20000000000 */
[----:B------:R-:W-:-:S04]  /*0410*/  @!UP0 UIADD3 UR4, -UR4, 0x100000, URZ ;  /* 0x0010000004048890 */ /* 0x000fc8000fffe13f */
[----:B------:R-:W-:Y:S02]  /*0420*/  @!UP0 USHF.L.U32 UR5, UR4, 0xb, URZ ;  /* 0x0000000b04058899 */ /* 0x000fe4000800063f */
[----:B------:R-:W-:Y:S01]  /*0430*/  @!UP0 USHF.L.U32 UR4, UR4, 0x1, URZ ;  /* 0x0000000104048899 */ /* 0x000fe2000800063f */
[----:B------:R-:W-:Y:S02]  /*0440*/  @P3 IMAD.MOV.U32 R9, RZ, RZ, RZ ;  /* 0x000000ffff093224 */ /* 0x000fe400078e00ff */
[----:B------:R-:W-:Y:S01]  /*0450*/  IMAD.IADD R0, R5, 0x1, -R0 ;  /* 0x0000000105007824 */ /* 0x000fe200078e0a00 */
[----:B------:R-:W0:Y:S01]  /*0460*/  @!UP0 S2UR UR7, SR_CgaCtaId ;  /* 0x00000000000789c3 */ /* 0x000e220000008800 */
[----:B------:R-:W-:-:S03]  /*0470*/  @P3 IMAD.MOV.U32 R5, RZ, RZ, RZ ;  /* 0x000000ffff053224 */ /* 0x000fc600078e00ff */
[----:B------:R-:W-:-:S04]  /*0480*/  ISETP.NE.AND P1, PT, R0, 0x3, PT ;  /* 0x000000030000780c */ /* 0x000fc80003f25270 */
[----:B------:R-:W1:Y:S01]  /*0490*/  @!P3 LDC R11, c[0x0][0xc] ;  /* 0x00000300ff0bbb82 */ /* 0x000e620000000800 */
[----:B--2---:R-:W-:-:S04]  /*04a0*/  @P3 IMAD.WIDE.U32 R16, R6, R17, R8 ;  /* 0x0000001106103225 */ /* 0x004fc800078e0008 */
[----:B------:R-:W-:Y:S01]  /*04b0*/  @P3 IMAD.IADD R17, R17, 0x1, R5 ;  /* 0x0000000111113824 */ /* 0x000fe200078e0205 */
[----:B------:R-:W-:Y:S01]  /*04c0*/  LOP3.LUT R5, R4, 0x7f, RZ, 0xc0, !PT ;  /* 0x0000007f04057812 */ /* 0x000fe200078ec0ff */
[----:B0-----:R-:W-:Y:S01]  /*04d0*/  @!UP0 ULEA UR8, UR7, UR6, 0x18 ;  /* 0x0000000607088291 */ /* 0x001fe2000f8ec03f */
[----:B------:R-:W-:Y:S02]  /*04e0*/  VOTEU.ALL UP0, P0 ;  /* 0x00000000003f7886 */ /* 0x000fe40000000000 */
[----:B------:R-:W-:Y:S01]  /*04f0*/  ULDC UR6, c[0x0][0xc] ;  /* 0x0000030000067ab9 */ /* 0x000fe20000000800 */
[----:B------:R-:W-:Y:S01]  /*0500*/  ISETP.EQ.OR P0, PT, R0, RZ, !P1 ;  /* 0x000000ff0000720c */ /* 0x000fe20004f02670 */
[----:B------:R-:W-:-:S03]  /*0510*/  ULDC UR7, c[0x0][0x10] ;  /* 0x0000040000077ab9 */ /* 0x000fc60000000800 */
[C---:B------:R-:W-:Y:S01]  /*0520*/  ISETP.EQ.AND P0, PT, R10.reuse, RZ, P0 ;  /* 0x000000ff0a00720c */ /* 0x040fe20000702270 */
[----:B------:R-:W-:Y:S02]  /*0530*/  VIADD R10, R10, 0xffffffff ;  /* 0xffffffff0a0a7836 */ /* 0x000fe40000000000 */
[----:B-1----:R-:W-:Y:S01]  /*0540*/  @!P3 IMAD.WIDE.U32 R8, R11, R3, R6 ;  /* 0x000000030b08b225 */ /* 0x002fe200078e0006 */
[----:B------:R-:W0:Y:S02]  /*0550*/  FENCE.VIEW.ASYNC.S ;  /* 0x00000000000073c6 */ /* 0x000e240000000000 */
[----:B0-----:R-:W3:Y:S01]  /*0560*/  @!UP0 SYNCS.EXCH.64 URZ, [UR8+0x50], UR4 ;  /* 0x00005004083f85b2 */ /* 0x001ee20008000100 */
[----:B------:R-:W-:Y:S02]  /*0570*/  SEL R18, RZ, 0x1, !P0 ;  /* 0x00000001ff127807 */ /* 0x000fe40004000000 */
[----:B------:R-:W-:Y:S01]  /*0580*/  ISETP.GE.U32.AND P1, PT, R10, 0x2, PT ;  /* 0x000000020a00780c */ /* 0x000fe20003f26070 */
[----:B------:R-:W-:-:S02]  /*0590*/  @!P3 IMAD.MOV.U32 R16, RZ, RZ, R8 ;  /* 0x000000ffff10b224 */ /* 0x000fc400078e0008 */
[----:B------:R-:W-:Y:S01]  /*05a0*/  @!P3 IMAD.MOV.U32 R17, RZ, RZ, R9 ;  /* 0x000000ffff11b224 */ /* 0x000fe200078e0009 */
[----:B------:R-:W-:Y:S01]  /*05b0*/  SEL R18, R18, 0x2, P1 ;  /* 0x0000000212127807 */ /* 0x000fe20000800000 */
[----:B------:R0:W3:Y:S01]  /*05c0*/  @!UP1 SYNCS.EXCH.64 URZ, [UR8+0x58], UR4 ;  /* 0x00005804083f95b2 */ /* 0x0000e20008000100 */
[----:B------:R-:W-:Y:S01]  /*05d0*/  NOP ;  /* 0x0000000000007918 */ /* 0x000fe20000000000 */
[----:B0-----:R-:W-:-:S03]  /*05e0*/  UIMAD.WIDE.U32 UR4, UR6, UR7, URZ ;  /* 0x00000007060472a5 */ /* 0x001fc6000f8e003f */
[----:B------:R-:W-:Y:S02]  /*05f0*/  ULDC UR6, c[0x0][0x14] ;  /* 0x0000050000067ab9 */ /* 0x000fe40000000800 */
[----:B------:R-:W-:Y:S02]  /*0600*/  UIMAD.WIDE.U32 UR38, UR4, UR6, URZ ;  /* 0x00000006042672a5 */ /* 0x000fe4000f8e003f */
[----:B------:R-:W-:-:S04]  /*0610*/  UIMAD UR41, UR5, UR6, URZ ;  /* 0x00000006052972a4 */ /* 0x000fc8000f8e023f */
[----:B------:R-:W-:Y:S01]  /*0620*/  UIADD3 UR41, UR39, UR41, URZ ;  /* 0x0000002927297290 */ /* 0x000fe2000fffe03f */
[----:B---34-:R-:W-:Y:S06]  /*0630*/  BAR.SYNC.DEFER_BLOCKING 0x0 ;  /* 0x0000000000007b1d */ /* 0x018fec0000010000 */
[----:B------:R-:W-:Y:S05]  /*0640*/  @!P2 BRA `(.L_x_3) ;  /* 0x0000005000c4a947 */ /* 0x000fea0003800000 */
[----:B------:R-:W-:-:S13]  /*0650*/  ISETP.GT.U32.AND P0, PT, R10, 0x1, PT ;  /* 0x000000010a00780c */ /* 0x000fda0003f04070 */
[----:B------:R-:W-:Y:S05]  /*0660*/  @P0 EXIT ;  /* 0x000000000000094d */ /* 0x000fea0003800000 */
[----:B------:R-:W-:Y:S01]  /*0670*/  ULDC.64 UR4, c[0x0][0x650] ;  /* 0x0001940000047ab9 */ /* 0x000fe20000000a00 */
[----:B------:R-:W-:Y:S01]  /*0680*/  PRMT R0, RZ, 0x7610, R0 ;  /* 0x00007610ff007816 */ /* 0x000fe20000000000 */
[----:B------:R-:W-:Y:S01]  /*0690*/  IMAD.MOV.U32 R85, RZ, RZ, -0x1 ;  /* 0xffffffffff557424 */ /* 0x000fe200078e00ff */
[----:B------:R-:W-:Y:S01]  /*06a0*/  ISETP.GE.U32.AND P0, PT, R16, UR4, PT ;  /* 0x0000000410007c0c */ /* 0x000fe2000bf06070 */
[----:B------:R-:W-:Y:S02]  /*06b0*/  IMAD.MOV.U32 R84, RZ, RZ, -0x1 ;  /* 0xffffffffff547424 */ /* 0x000fe400078e00ff */
[----:B------:R-:W-:Y:S01]  /*06c0*/  IMAD.MOV.U32 R83, RZ, RZ, -0x1 ;  /* 0xffffffffff537424 */ /* 0x000fe200078e00ff */
[----:B------:R-:W-:-:S13]  /*06d0*/  ISETP.GE.U32.AND.EX P0, PT, R17, UR5, PT, P0 ;  /* 0x0000000511007c0c */ /* 0x000fda000bf06100 */
[----:B------:R-:W-:Y:S05]  /*06e0*/  @P0 BRA `(.L_x_4) ;  /* 0x0000000400540947 */ /* 0x000fea0003800000 */
[----:B------:R-:W0:Y:S01]  /*06f0*/  LDC.64 R20, c[0x0][0x628] ;  /* 0x00018a00ff147b82 */ /* 0x000e220000000a00 */
[----:B------:R-:W-:Y:S02]  /*0700*/  IMAD.MOV.U32 R8, RZ, RZ, R16 ;  /* 0x000000ffff087224 */ /* 0x000fe400078e0010 */
[----:B------:R-:W-:-:S05]  /*0710*/  IMAD.MOV.U32 R9, RZ, RZ, R17 ;  /* 0x000000ffff097224 */ /* 0x000fca00078e0011 */
[----:B------:R-:W1:Y:S08]  /*0720*/  LDC R0, c[0x0][0x630] ;  /* 0x00018c00ff007b82 */ /* 0x000e700000000800 */
[----:B------:R-:W2:Y:S01]  /*0730*/  LDC.64 R22, c[0x0][0x620] ;  /* 0x00018800ff167b82 */ /* 0x000ea20000000a00 */
[----:B0-----:R-:W-:-:S04]  /*0740*/  ISETP.NE.U32.AND P0, PT, R20, RZ, PT ;  /* 0x000000ff1400720c */ /* 0x001fc80003f05070 */
[----:B------:R-:W-:-:S13]  /*0750*/  ISETP.NE.AND.EX P0, PT, R21, RZ, PT, P0 ;  /* 0x000000ff1500720c */ /* 0x000fda0003f05300 */
[----:B-12---:R-:W-:Y:S05]  /*0760*/  @!P0 BRA `(.L_x_5) ;  /* 0x0000000000288947 */ /* 0x006fea0003800000 */
[----:B------:R-:W0:Y:S02]  /*0770*/  LDC R13, c[0x0][0x634] ;  /* 0x00018d00ff0d7b82 */ /* 0x000e240000000800 */
[----:B0-----:R-:W-:-:S05]  /*0780*/  IADD3 R13, P0, R16, R13, RZ ;  /* 0x0000000d100d7210 */ /* 0x001fca0007f1e0ff */
[----:B------:R-:W-:-:S04]  /*0790*/  IMAD.X R15, RZ, RZ, R17, P0 ;  /* 0x000000ffff0f7224 */ /* 0x000fc800000e0611 */
[----:B------:R-:W-:-:S04]  /*07a0*/  IMAD.WIDE.U32 R8, R15, R20, RZ ;  /* 0x000000140f087225 */ /* 0x000fc800078e00ff */
[----:B------:R-:W-:-:S04]  /*07b0*/  IMAD.WIDE.U32 R10, P0, R13, R21, R8 ;  /* 0x000000150d0a7225 */ /* 0x000fc80007800008 */
[----:B------:R-:W-:-:S04]  /*07c0*/  IMAD.WIDE.U32 R8, R13, R20, RZ ;  /* 0x000000140d087225 */ /* 0x000fc800078e00ff */
[----:B------:R-:W-:Y:S01]  /*07d0*/  IMAD.X R13, RZ, RZ, RZ, P0 ;  /* 0x000000ffff0d7224 */ /* 0x000fe200000e06ff */
[----:B------:R-:W-:Y:S01]  /*07e0*/  IADD3 RZ, P0, R9, R10, RZ ;  /* 0x0000000a09ff7210 */ /* 0x000fe20007f1e0ff */
[----:B------:R-:W-:-:S04]  /*07f0*/  IMAD.MOV.U32 R12, RZ, RZ, R11 ;  /* 0x000000ffff0c7224 */ /* 0x000fc800078e000b */
[----:B------:R-:W-:-:S08]  /*0800*/  IMAD.WIDE.U32.X R8, R15, R21, R12, P0 ;  /* 0x000000150f087225 */ /* 0x000fd000000e040c */
.L_x_5:
[-CC-:B------:R-:W-:Y:S01]  /*0810*/  SHF.R.U64 R83, R8, R0.reuse, R9.reuse ;  /* 0x0000000008537219 */ /* 0x180fe20000001209 */
[----:B------:R-:W0:Y:S01]  /*0820*/  LDC R12, c[0x0][0x618] ;  /* 0x00018600ff0c7b82 */ /* 0x000e220000000800 */
[----:B------:R-:W-:Y:S01]  /*0830*/  SHF.R.U32.HI R7, RZ, R0, R9 ;  /* 0x00000000ff077219 */ /* 0x000fe20000011609 */
[----:B------:R-:W-:Y:S01]  /*0840*/  ULDC UR4, c[0x0][0x150] ;  /* 0x0000540000047ab9 */ /* 0x000fe20000000800 */
[----:B------:R-:W-:Y:S02]  /*0850*/  IADD3 R11, P0, RZ, -R83, RZ ;  /* 0x80000053ff0b7210 */ /* 0x000fe40007f1e0ff */
[----:B------:R-:W-:-:S03]  /*0860*/  I2FP.F32.U32 R0, R6 ;  /* 0x0000000600007245 */ /* 0x000fc60000201000 */
[----:B------:R-:W1:Y:S01]  /*0870*/  LDC.64 R30, c[0x0][0x640] ;  /* 0x00019000ff1e7b82 */ /* 0x000e620000000a00 */
[----:B------:R-:W-:Y:S02]  /*0880*/  IMAD.X R13, RZ, RZ, ~R7, P0 ;  /* 0x000000ffff0d7224 */ /* 0x000fe400000e0e07 */
[----:B------:R-:W-:Y:S01]  /*0890*/  FMUL R0, R0, UR4 ;  /* 0x0000000400007c20 */ /* 0x000fe20008400000 */
[----:B------:R-:W-:Y:S01]  /*08a0*/  IMAD.WIDE.U32 R8, R11, R22, R16 ;  /* 0x000000160b087225 */ /* 0x000fe200078e0010 */
[----:B------:R-:W-:-:S03]  /*08b0*/  ULDC UR4, c[0x0][0x154] ;  /* 0x0000550000047ab9 */ /* 0x000fc60000000800 */
[----:B------:R-:W-:Y:S01]  /*08c0*/  IMAD R10, R13, R22, RZ ;  /* 0x000000160d0a7224 */ /* 0x000fe200078e02ff */
[----:B------:R-:W2:Y:S01]  /*08d0*/  LDC R7, c[0x0][0x144] ;  /* 0x00005100ff077b82 */ /* 0x000ea20000000800 */
[----:B------:R-:W3:Y:S02]  /*08e0*/  F2I.U32.TRUNC.NTZ R0, R0 ;  /* 0x0000000000007305 */ /* 0x000ee4000020f000 */
[----:B------:R-:W-:-:S04]  /*08f0*/  IMAD R11, R11, R23, R10 ;  /* 0x000000170b0b7224 */ /* 0x000fc800078e020a */
[----:B------:R-:W-:Y:S01]  /*0900*/  IMAD.IADD R9, R9, 0x1, R11 ;  /* 0x0000000109097824 */ /* 0x000fe200078e020b */
[----:B------:R-:W4:Y:S01]  /*0910*/  LDC R24, c[0x0][0x608] ;  /* 0x00018200ff187b82 */ /* 0x000f220000000800 */
[----:B------:R-:W-:-:S03]  /*0920*/  IMAD.MOV.U32 R11, RZ, RZ, -0x1 ;  /* 0xffffffffff0b7424 */ /* 0x000fc600078e00ff */
[-CC-:B0-----:R-:W-:Y:S02]  /*0930*/  SHF.R.U64 R22, R8, R12.reuse, R9.reuse ;  /* 0x0000000c08167219 */ /* 0x181fe40000001209 */
[----:B------:R-:W-:Y:S02]  /*0940*/  I2FP.F32.U32 R8, R3 ;  /* 0x0000000300087245 */ /* 0x000fe40000201000 */
[----:B------:R-:W0:Y:S01]  /*0950*/  LDC R28, c[0x0][0x658] ;  /* 0x00019600ff1c7b82 */ /* 0x000e220000000800 */
[----:B-1----:R-:W-:Y:S01]  /*0960*/  ISETP.NE.U32.AND P0, PT, R30, RZ, PT ;  /* 0x000000ff1e00720c */ /* 0x002fe20003f05070 */
[----:B---3--:R-:W-:Y:S02]  /*0970*/  IMAD.MOV R10, RZ, RZ, -R0 ;  /* 0x000000ffff0a7224 */ /* 0x008fe400078e0a00 */
[----:B------:R-:W-:Y:S01]  /*0980*/  FMUL R8, R8, UR4 ;  /* 0x0000000408087c20 */ /* 0x000fe20008400000 */
[----:B------:R-:W-:Y:S02]  /*0990*/  SHF.R.U32.HI R9, RZ, R12, R9 ;  /* 0x0000000cff097219 */ /* 0x000fe40000011609 */
[----:B------:R-:W-:Y:S01]  /*09a0*/  ISETP.NE.AND.EX P0, PT, R31, RZ, PT, P0 ;  /* 0x000000ff1f00720c */ /* 0x000fe20003f05300 */
[----:B------:R1:W3:Y:S01]  /*09b0*/  F2I.U32.TRUNC.NTZ R15, R8 ;  /* 0x00000008000f7305 */ /* 0x0002e2000020f000 */
[----:B------:R-:W1:Y:S01]  /*09c0*/  LDC R20, c[0x0][0x148] ;  /* 0x00005200ff147b82 */ /* 0x000e620000000800 */
[----:B--2---:R-:W-:-:S07]  /*09d0*/  IMAD R0, R7, R10, R6 ;  /* 0x0000000a07007224 */ /* 0x004fce00078e0206 */
[----:B------:R-:W2:Y:S01]  /*09e0*/  LDC R26, c[0x0][0x600] ;  /* 0x00018000ff1a7b82 */ /* 0x000ea20000000800 */
[-CC-:B----4-:R-:W-:Y:S02]  /*09f0*/  SHF.R.U64 R32, R22, R24.reuse, R9.reuse ;  /* 0x0000001816207219 */ /* 0x190fe40000001209 */
[----:B------:R-:W-:Y:S01]  /*0a00*/  SHF.R.U32.HI R7, RZ, R24, R9 ;  /* 0x00000018ff077219 */ /* 0x000fe20000011609 */
[----:B------:R-:W-:-:S04]  /*0a10*/  IMAD.MOV.U32 R9, RZ, RZ, 0x1 ;  /* 0x00000001ff097424 */ /* 0x000fc800078e00ff */
[----:B------:R-:W4:Y:S01]  /*0a20*/  LDC R21, c[0x0][0x648] ;  /* 0x00019200ff157b82 */ /* 0x000f220000000800 */
[-C--:B0-----:R-:W-:Y:S02]  /*0a30*/  SHF.L.U32 R6, R11, R28.reuse, RZ ;  /* 0x0000001c0b067219 */ /* 0x081fe400000006ff */
[--C-:B------:R-:W-:Y:S02]  /*0a40*/  SHF.R.U64 R24, R32, R28, R7.reuse ;  /* 0x0000001c20187219 */ /* 0x100fe40000001207 */
[----:B------:R-:W-:Y:S02]  /*0a50*/  LOP3.LUT R13, RZ, R6, RZ, 0x33, !PT ;  /* 0x00000006ff0d7212 */ /* 0x000fe400078e33ff */
[-C--:B------:R-:W-:Y:S01]  /*0a60*/  SHF.R.U32.HI R7, RZ, R28.reuse, R7 ;  /* 0x0000001cff077219 */ /* 0x080fe20000011607 */
[----:B------:R-:W0:Y:S01]  /*0a70*/  LDC R23, c[0x0][0x638] ;  /* 0x00018e00ff177b82 */ /* 0x000e220000000800 */
[----:B------:R-:W-:Y:S01]  /*0a80*/  SHF.L.U32 R12, R9, R28, RZ ;  /* 0x0000001c090c7219 */ /* 0x000fe200000006ff */
[----:B------:R-:W-:-:S06]  /*0a90*/  IMAD.MOV.U32 R6, RZ, RZ, R24 ;  /* 0x000000ffff067224 */ /* 0x000fcc00078e0018 */
[----:B------:R-:W0:Y:S01]  /*0aa0*/  LDC R85, c[0x0][0x610] ;  /* 0x00018400ff557b82 */ /* 0x000e220000000800 */
[----:B-1-3--:R-:W-:Y:S05]  /*0ab0*/  @!P0 BRA `(.L_x_6) ;  /* 0x0000000000288947 */ /* 0x00afea0003800000 */
[----:B------:R-:W1:Y:S02]  /*0ac0*/  LDC R11, c[0x0][0x64c] ;  /* 0x00019300ff0b7b82 */ /* 0x000e640000000800 */
[----:B-1----:R-:W-:-:S05]  /*0ad0*/  IADD3 R11, P0, R24, R11, RZ ;  /* 0x0000000b180b7210 */ /* 0x002fca0007f1e0ff */
        /* <DEDUP_REMOVED lines=8> */
.L_x_6:
[----:B----4-:R-:W-:Y:S01]  /*0b60*/  SHF.R.U64 R6, R6, R21, R7 ;  /* 0x0000001506067219 */ /* 0x010fe20000001207 */
[----:B--2---:R-:W-:Y:S01]  /*0b70*/  VIADD R7, R26, 0xffffffff ;  /* 0xffffffff1a077836 */ /* 0x004fe20000000000 */
[----:B------:R-:W-:Y:S01]  /*0b80*/  LOP3.LUT R13, R32, R13, RZ, 0xc0, !PT ;  /* 0x0000000d200d7212 */ /* 0x000fe200078ec0ff */
[----:B------:R-:W-:Y:S02]  /*0b90*/  IMAD.MOV R15, RZ, RZ, -R15 ;  /* 0x000000ffff0f7224 */ /* 0x000fe400078e0a0f */
[----:B------:R-:W-:Y:S02]  /*0ba0*/  IMAD.MOV R8, RZ, RZ, -R6 ;  /* 0x000000ffff087224 */ /* 0x000fe400078e0a06 */
[----:B------:R-:W-:Y:S01]  /*0bb0*/  IMAD R13, R12, R6, R13 ;  /* 0x000000060c0d7224 */ /* 0x000fe200078e020d */
[----:B------:R-:W-:Y:S01]  /*0bc0*/  LOP3.LUT R6, R22, R7, RZ, 0xc0, !PT ;  /* 0x0000000716067212 */ /* 0x000fe200078ec0ff */
[----:B------:R-:W-:Y:S02]  /*0bd0*/  @P3 IMAD R0, R20, R15, R3 ;  /* 0x0000000f14003224 */ /* 0x000fe400078e0203 */
[----:B0-----:R-:W-:-:S02]  /*0be0*/  IMAD R3, R8, R23, R24 ;  /* 0x0000001708037224 */ /* 0x001fc400078e0218 */
[----:B------:R-:W-:Y:S02]  /*0bf0*/  IMAD R85, R13, R85, R0 ;  /* 0x000000550d557224 */ /* 0x000fe400078e0200 */
[----:B------:R-:W-:Y:S02]  /*0c00*/  IMAD R6, R3, R26, R6 ;  /* 0x0000001a03067224 */ /* 0x000fe400078e0206 */
[----:B------:R-:W-:-:S03]  /*0c10*/  IMAD.MOV.U32 R0, RZ, RZ, 0x1 ;  /* 0x00000001ff007424 */ /* 0x000fc600078e00ff */
[----:B------:R-:W-:Y:S02]  /*0c20*/  SEL R84, R6, R85, !P3 ;  /* 0x0000005506547207 */ /* 0x000fe40005800000 */
[----:B------:R-:W-:-:S07]  /*0c30*/  SEL R85, R85, R6, !P3 ;  /* 0x0000000655557207 */ /* 0x000fce0005800000 */
.L_x_4:
[----:B------:R-:W-:-:S08]  /*0c40*/  NOP ;  /* 0x0000000000007918 */ /* 0x000fd00000000000 */
[----:B------:R-:W0:Y:S02]  /*0c50*/  USETMAXREG.TRY_ALLOC.CTAPOOL UP0, 0xe8 ;  /* 0x000000e8000079c8 */ /* 0x000e240008000600 */
[----:B0-----:R-:W-:-:S13]  /*0c60*/  PLOP3.LUT P0, PT, PT, PT, UP0, 0x80, 0x0 ;  /* 0x000000000000781c */ /* 0x001fda0003f0f008 */
[----:B------:R-:W-:Y:S05]  /*0c70*/  @!P0 BRA `(.L_x_4) ;  /* 0xfffffffc00f08947 */ /* 0x000fea000383ffff */
[----:B------:R-:W-:Y:S01]  /*0c80*/  ULDC.64 UR4, c[0x0][0x598] ;  /* 0x0001660000047ab9 */ /* 0x000fe20000000a00 */
[----:B------:R-:W-:Y:S01]  /*0c90*/  ULDC.64 UR36, c[0x0][0x208] ;  /* 0x0000820000247ab9 */ /* 0x000fe20000000a00 */
[----:B------:R-:W-:-:S04]  /*0ca0*/  ISETP.NE.U32.AND P0, PT, RZ, UR4, PT ;  /* 0x00000004ff007c0c */ /* 0x000fc8000bf05070 */
[----:B------:R-:W-:-:S13]  /*0cb0*/  ISETP.NE.AND.EX P0, PT, RZ, UR5, PT, P0 ;  /* 0x00000005ff007c0c */ /* 0x000fda000bf05300 */
[----:B------:R-:W-:Y:S05]  /*0cc0*/  @!P0 BRA `(.L_x_7) ;  /* 0x00000000001c8947 */ /* 0x000fea0003800000 */
[----:B------:R-:W0:Y:S02]  /*0cd0*/  LDC.64 R6, c[0x0][0x598] ;  /* 0x00016600ff067b82 */ /* 0x000e240000000a00 */
[----:B0-----:R-:W2:Y:S02]  /*0ce0*/  LDG.E.64 R6, desc[UR36][R6.64] ;  /* 0x0000002406067981 */ /* 0x001ea4000c1e1b00 */
[----:B--2---:R-:W-:-:S04]  /*0cf0*/  ISETP.NE.U32.AND P0, PT, R6, RZ, PT ;  /* 0x000000ff0600720c */ /* 0x004fc80003f05070 */
[----:B------:R-:W-:-:S13]  /*0d00*/  ISETP.NE.AND.EX P0, PT, R7, RZ, PT, P0 ;  /* 0x000000ff0700720c */ /* 0x000fda0003f05300 */
[----:B------:R-:W-:Y:S05]  /*0d10*/  @!P0 BRA `(.L_x_7) ;  /* 0x0000000000088947 */ /* 0x000fea0003800000 */
[----:B------:R0:W5:Y:S01]  /*0d20*/  LD.E R19, desc[UR36][R6.64] ;  /* 0x0000002406137980 */ /* 0x000162000c101900 */
[----:B------:R-:W-:Y:S05]  /*0d30*/  BRA `(.L_x_8) ;  /* 0x0000000000247947 */ /* 0x000fea0003800000 */
.L_x_7:
[----:B------:R-:W-:Y:S02]  /*0d40*/  ULDC.64 UR4, c[0x0][0x588] ;  /* 0x0001620000047ab9 */ /* 0x000fe40000000a00 */
[----:B------:R-:W-:-:S04]  /*0d50*/  ISETP.NE.U32.AND P0, PT, RZ, UR4, PT ;  /* 0x00000004ff007c0c */ /* 0x000fc8000bf05070 */
[----:B------:R-:W-:-:S13]  /*0d60*/  ISETP.NE.AND.EX P0, PT, RZ, UR5, PT, P0 ;  /* 0x00000005ff007c0c */ /* 0x000fda000bf05300 */
[----:B------:R-:W-:Y:S05]  /*0d70*/  @!P0 BRA `(.L_x_9) ;  /* 0x00000000000c8947 */ /* 0x000fea0003800000 */
[----:B------:R-:W0:Y:S02]  /*0d80*/  LDC.64 R6, c[0x0][0x588] ;  /* 0x00016200ff067b82 */ /* 0x000e240000000a00 */
[----:B0-----:R1:W5:Y:S01]  /*0d90*/  LDG.E R19, desc[UR36][R6.64] ;  /* 0x0000002406137981 */ /* 0x001362000c1e1900 */
[----:B------:R-:W-:Y:S05]  /*0da0*/  BRA `(.L_x_8) ;  /* 0x0000000000087947 */ /* 0x000fea0003800000 */
.L_x_9:
[----:B------:R-:W-:Y:S02]  /*0db0*/  ULDC UR4, c[0x0][0x580] ;  /* 0x0001600000047ab9 */ /* 0x000fe40000000800 */
[----:B------:R-:W-:-:S07]  /*0dc0*/  IMAD.U32 R19, RZ, RZ, UR4 ;  /* 0x00000004ff137e24 */ /* 0x000fce000f8e00ff */
.L_x_8:
[----:B------:R-:W-:Y:S02]  /*0dd0*/  ULDC.64 UR4, c[0x0][0x5a0] ;  /* 0x0001680000047ab9 */ /* 0x000fe40000000a00 */
[----:B------:R-:W-:-:S04]  /*0de0*/  ISETP.NE.U32.AND P0, PT, RZ, UR4, PT ;  /* 0x00000004ff007c0c */ /* 0x000fc8000bf05070 */
[----:B------:R-:W-:-:S13]  /*0df0*/  ISETP.NE.AND.EX P0, PT, RZ, UR5, PT, P0 ;  /* 0x00000005ff007c0c */ /* 0x000fda000bf05300 */
[----:B------:R-:W-:Y:S05]  /*0e00*/  @!P0 BRA `(.L_x_10) ;  /* 0x00000000001c8947 */ /* 0x000fea0003800000 */
[----:B01----:R-:W0:Y:S02]  /*0e10*/  LDC.64 R6, c[0x0][0x5a0] ;  /* 0x00016800ff067b82 */ /* 0x003e240000000a00 */
[----:B0-----:R-:W2:Y:S02]  /*0e20*/  LDG.E.64 R6, desc[UR36][R6.64] ;  /* 0x0000002406067981 */ /* 0x001ea4000c1e1b00 */
[----:B--2---:R-:W-:-:S04]  /*0e30*/  ISETP.NE.U32.AND P0, PT, R6, RZ, PT ;  /* 0x000000ff0600720c */ /* 0x004fc80003f05070 */
[----:B------:R-:W-:-:S13]  /*0e40*/  ISETP.NE.AND.EX P0, PT, R7, RZ, PT, P0 ;  /* 0x000000ff0700720c */ /* 0x000fda0003f05300 */
[----:B------:R-:W-:Y:S05]  /*0e50*/  @!P0 BRA `(.L_x_10) ;  /* 0x0000000000088947 */ /* 0x000fea0003800000 */
[----:B------:R0:W5:Y:S01]  /*0e60*/  LD.E R72, desc[UR36][R6.64] ;  /* 0x0000002406487980 */ /* 0x000162000c101900 */
[----:B------:R-:W-:Y:S05]  /*0e70*/  BRA `(.L_x_11) ;  /* 0x0000000000247947 */ /* 0x000fea0003800000 */
.L_x_10:
[----:B------:R-:W-:Y:S02]  /*0e80*/  ULDC.64 UR4, c[0x0][0x590] ;  /* 0x0001640000047ab9 */ /* 0x000fe40000000a00 */
[----:B------:R-:W-:-:S04]  /*0e90*/  ISETP.NE.U32.AND P0, PT, RZ, UR4, PT ;  /* 0x00000004ff007c0c */ /* 0x000fc8000bf05070 */
[----:B------:R-:W-:-:S13]  /*0ea0*/  ISETP.NE.AND.EX P0, PT, RZ, UR5, PT, P0 ;  /* 0x00000005ff007c0c */ /* 0x000fda000bf05300 */
[----:B------:R-:W-:Y:S05]  /*0eb0*/  @!P0 BRA `(.L_x_12) ;  /* 0x00000000000c8947 */ /* 0x000fea0003800000 */
[----:B------:R-:W2:Y:S02]  /*0ec0*/  LDC.64 R72, c[0x0][0x590] ;  /* 0x00016400ff487b82 */ /* 0x000ea40000000a00 */
[----:B--2---:R2:W5:Y:S01]  /*0ed0*/  LDG.E R72, desc[UR36][R72.64] ;  /* 0x0000002448487981 */ /* 0x004562000c1e1900 */
[----:B------:R-:W-:Y:S05]  /*0ee0*/  BRA `(.L_x_11) ;  /* 0x0000000000087947 */ /* 0x000fea0003800000 */
.L_x_12:
[----:B------:R-:W-:Y:S02]  /*0ef0*/  ULDC UR4, c[0x0][0x584] ;  /* 0x0001610000047ab9 */ /* 0x000fe40000000800 */
[----:B------:R-:W-:-:S07]  /*0f00*/  IMAD.U32 R72, RZ, RZ, UR4 ;  /* 0x00000004ff487e24 */ /* 0x000fce000f8e00ff */
.L_x_11:
[----:B------:R-:W-:-:S13]  /*0f10*/  LOP3.LUT P0, RZ, R0, 0xff, RZ, 0xc0, !PT ;  /* 0x000000ff00ff7812 */ /* 0x000fda000780c0ff */
[----:B------:R-:W-:Y:S05]  /*0f20*/  @!P0 EXIT ;  /* 0x000000000000894d */ /* 0x000fea0003800000 */
[----:B------:R-:W3:Y:S01]  /*0f30*/  LDC R75, c[0x0][0x658] ;  /* 0x00019600ff4b7b82 */ /* 0x000ee20000000800 */
[----:B------:R-:W-:Y:S01]  /*0f40*/  ULDC.64 UR6, c[0x0][0x288] ;  /* 0x0000a20000067ab9 */ /* 0x000fe20000000a00 */
[----:B------:R-:W-:Y:S01]  /*0f50*/  LOP3.LUT R14, R14, 0x1, RZ, 0xc0, !PT ;  /* 0x000000010e0e7812 */ /* 0x000fe200078ec0ff */
[----:B------:R-:W-:Y:S01]  /*0f60*/  UIADD3 UR4, UR7, 0x7f, URZ ;  /* 0x0000007f07047890 */ /* 0x000fe2000fffe03f */
[----:B------:R-:W-:Y:S01]  /*0f70*/  SHF.R.U32.HI R0, RZ, 0x2, R4 ;  /* 0x00000002ff007819 */ /* 0x000fe20000011604 */
[----:B------:R-:W-:Y:S01]  /*0f80*/  IMAD.U32 R3, RZ, RZ, UR6 ;  /* 0x00000006ff037e24 */ /* 0x000fe2000f8e00ff */
[----:B------:R-:W-:Y:S01]  /*0f90*/  SHF.R.U32.HI R5, RZ, 0x1, R5 ;  /* 0x00000001ff057819 */ /* 0x000fe20000011605 */
[----:B------:R-:W-:Y:S01]  /*0fa0*/  USHF.R.S32.HI UR5, URZ, 0x1f, UR4 ;  /* 0x0000001f3f057899 */ /* 0x000fe20008011404 */
[----:B01----:R-:W0:Y:S01]  /*0fb0*/  LDC.64 R6, c[0x0][0x5c8] ;  /* 0x00017200ff067b82 */ /* 0x003e220000000a00 */
[----:B------:R-:W-:Y:S01]  /*0fc0*/  LOP3.LUT R76, R4, 0x3, RZ, 0xc0, !PT ;  /* 0x00000003044c7812 */ /* 0x000fe200078ec0ff */
[----:B------:R-:W-:Y:S01]  /*0fd0*/  IMAD.SHL.U32 R9, R14, 0x40, RZ ;  /* 0x000000400e097824 */ /* 0x000fe200078e00ff */
[----:B------:R-:W-:Y:S01]  /*0fe0*/  LOP3.LUT R0, R0, 0x7, RZ, 0xc0, !PT ;  /* 0x0000000700007812 */ /* 0x000fe200078ec0ff */
[----:B------:R-:W-:Y:S01]  /*0ff0*/  ULEA.HI UR5, UR5, UR4, URZ, 0x7 ;  /* 0x0000000405057291 */ /* 0x000fe2000f8f383f */
[----:B------:R-:W-:Y:S01]  /*1000*/  LOP3.LUT R5, R5, 0x30, RZ, 0xc0, !PT ;  /* 0x0000003005057812 */ /* 0x000fe200078ec0ff */
[----:B------:R-:W-:Y:S01]  /*1010*/  IMAD R76, R76, -0x2, R3 ;  /* 0xfffffffe4c4c7824 */ /* 0x000fe200078e0203 */
[--C-:B------:R-:W-:Y:S01]  /*1020*/  LOP3.LUT R22, R9, 0x40, R0.reuse, 0xe2, !PT ;  /* 0x0000004009167812 */ /* 0x100fe200078ee200 */
[----:B------:R-:W1:Y:S01]  /*1030*/  LDC R79, c[0x0][0x600] ;  /* 0x00018000ff4f7b82 */ /* 0x000e620000000800 */
[----:B------:R-:W-:Y:S01]  /*1040*/  IADD3 R3, RZ, -R5, -R0 ;  /* 0x80000005ff037210 */ /* 0x000fe20007ffe800 */
[----:B------:R-:W-:Y:S01]  /*1050*/  IMAD.MOV.U32 R0, RZ, RZ, -0x1 ;  /* 0xffffffffff007424 */ /* 0x000fe200078e00ff */
[----:B------:R-:W-:Y:S01]  /*1060*/  USHF.R.S32.HI UR43, URZ, 0x7, UR5 ;  /* 0x000000073f2b7899 */ /* 0x000fe20008011405 */
[----:B------:R-:W-:Y:S01]  /*1070*/  IMAD.MOV.U32 R8, RZ, RZ, 0x1 ;  /* 0x00000001ff087424 */ /* 0x000fe200078e00ff */
[----:B------:R-:W-:Y:S01]  /*1080*/  LOP3.LUT R78, R4, 0x80, RZ, 0xc0, !PT ;  /* 0x00000080044e7812 */ /* 0x000fe200078ec0ff */
[----:B------:R-:W-:Y:S01]  /*1090*/  IMAD R3, R14, -0x40, R3 ;  /* 0xffffffc00e037824 */ /* 0x000fe200078e0203 */
[----:B------:R-:W-:Y:S01]  /*10a0*/  UISETP.LT.AND UP0, UPT, UR43, 0x1, UPT ;  /* 0x000000012b00788c */ /* 0x000fe2000bf01270 */
[----:B---3--:R-:W-:Y:S01]  /*10b0*/  SHF.L.U32 R0, R0, R75, RZ ;  /* 0x0000004b00007219 */ /* 0x008fe200000006ff */
[----:B------:R-:W-:Y:S01]  /*10c0*/  ULDC UR4, c[0x0][0x284] ;  /* 0x0000a10000047ab9 */ /* 0x000fe20000000800 */
[----:B------:R-:W-:Y:S01]  /*10d0*/  LOP3.LUT R22, R22, R5, RZ, 0xfc, !PT ;  /* 0x0000000516167212 */ /* 0x000fe200078efcff */
[----:B------:R-:W-:Y:S01]  /*10e0*/  USEL UR44, UR43, 0x1, UP0 ;  /* 0x000000012b2c7887 */ /* 0x000fe20008000000 */
[----:B------:R-:W-:Y:S01]  /*10f0*/  SHF.L.U32 R75, R8, R75, RZ ;  /* 0x0000004b084b7219 */ /* 0x000fe200000006ff */
[----:B------:R-:W-:Y:S01]  /*1100*/  IMAD.SHL.U32 R77, R4, 0x2, RZ ;  /* 0x00000002044d7824 */ /* 0x000fe200078e00ff */
[----:B------:R-:W-:Y:S01]  /*1110*/  LOP3.LUT R82, R18, 0x1, RZ, 0xfc, !PT ;  /* 0x0000000112527812 */ /* 0x000fe200078efcff */
[----:B------:R-:W-:Y:S01]  /*1120*/  VIADD R81, R3, UR4 ;  /* 0x0000000403517c36 */ /* 0x000fe20008000000 */
[C---:B0-----:R-:W-:Y:S01]  /*1130*/  SHF.L.U64.HI R74, R6.reuse, 0x3, R7 ;  /* 0x00000003064a7819 */ /* 0x041fe20000010207 */
[----:B--2---:R-:W-:Y:S01]  /*1140*/  IMAD.SHL.U32 R73, R6, 0x8, RZ ;  /* 0x0000000806497824 */ /* 0x004fe200078e00ff */
[----:B------:R-:W-:Y:S01]  /*1150*/  SHF.R.U32.HI R78, RZ, 0x7, R78 ;  /* 0x00000007ff4e7819 */ /* 0x000fe2000001164e */
[----:B------:R-:W-:Y:S01]  /*1160*/  IMAD.MOV.U32 R23, RZ, RZ, RZ ;  /* 0x000000ffff177224 */ /* 0x000fe200078e00ff */
[----:B------:R-:W-:Y:S01]  /*1170*/  LOP3.LUT R80, RZ, R0, RZ, 0x33, !PT ;  /* 0x00000000ff507212 */ /* 0x000fe200078e33ff */
[----:B------:R-:W-:Y:S01]  /*1180*/  UIADD3 UR44, UR43, -UR44, URZ ;  /* 0x8000002c2b2c7290 */ /* 0x000fe2000fffe03f */
[----:B------:R-:W-:Y:S01]  /*1190*/  UMOV UR40, URZ ;  /* 0x0000003f00287c82 */ /* 0x000fe20008000000 */
[----:B-1----:R-:W-:Y:S01]  /*11a0*/  VIADD R79, R79, 0xffffffff ;  /* 0xffffffff4f4f7836 */ /* 0x002fe20000000000 */
[----:B------:R-:W-:-:S09]  /*11b0*/  UMOV UR42, URZ ;  /* 0x0000003f002a7c82 */ /* 0x000fd20008000000 */
.L_x_126:
[----:B0-----:R-:W0:Y:S01]  /*11c0*/  SHFL.IDX PT, R0, R78, RZ, 0x1f ;  /* 0x00001fff4e007589 */ /* 0x001e2200000e0000 */
[----:B-1----:R-:W1:Y:S01]  /*11d0*/  S2UR UR7, SR_CgaCtaId ;  /* 0x00000000000779c3 */ /* 0x002e620000008800 */
[----:B------:R-:W-:Y:S01]  /*11e0*/  UMOV UR6, 0x400 ;  /* 0x0000040000067882 */ /* 0x000fe20000000000 */
[----:B0-----:R-:W-:Y:S01]  /*11f0*/  R2UR UR4, R0 ;  /* 0x00000000000472ca */ /* 0x001fe200000e0000 */
[----:B-1----:R-:W-:-:S12]  /*1200*/  ULEA UR46, UR7, UR6, 0x18 ;  /* 0x00000006072e7291 */ /* 0x002fd8000f8ec03f */
[----:B------:R-:W-:-:S04]  /*1210*/  ULEA.HI UR5, UR4, UR4, URZ, 0x1 ;  /* 0x0000000404057291 */ /* 0x000fc8000f8f083f */
[----:B------:R-:W-:-:S04]  /*1220*/  ULOP3.LUT UR5, UR5, 0x7fffe, URZ, 0xc0, !UPT ;  /* 0x0007fffe05057892 */ /* 0x000fc8000f8ec03f */
[----:B------:R-:W-:-:S03]  /*1230*/  UIADD3 UR5, UR4, -UR5, URZ ;  /* 0x8000000504057290 */ /* 0x000fc6000fffe03f */
[----:B------:R-:W-:Y:S01]  /*1240*/  ULDC UR4, c[0x0][0x28c] ;  /* 0x0000a30000047ab9 */ /* 0x000fe20000000800 */
[----:B------:R-:W-:Y:S01]  /*1250*/  ULEA UR5, UR5, UR46, 0xd ;  /* 0x0000002e05057291 */ /* 0x000fe2000f8e683f */
[----:B------:R-:W-:-:S03]  /*1260*/  ISETP.LT.AND P0, PT, RZ, UR4, PT ;  /* 0x00000004ff007c0c */ /* 0x000fc6000bf01270 */
[----:B------:R-:W-:-:S04]  /*1270*/  UIADD3 UR5, UR5, 0x100, URZ ;  /* 0x0000010005057890 */ /* 0x000fc8000fffe03f */
[----:B------:R-:W-:-:S04]  /*1280*/  USHF.R.U32.HI UR5, URZ, 0x4, UR5 ;  /* 0x000000043f057899 */ /* 0x000fc80008011605 */
[----:B------:R-:W-:-:S04]  /*1290*/  ULOP3.LUT UR5, UR5, 0x3fff, URZ, 0xc0, !UPT ;  /* 0x00003fff05057892 */ /* 0x000fc8000f8ec03f */
[----:B------:R-:W-:Y:S01]  /*12a0*/  ULOP3.LUT UR45, UR5, 0x10000, URZ, 0xfc, !UPT ;  /* 0x00010000052d7892 */ /* 0x000fe2000f8efc3f */
[----:B--2345:R-:W-:Y:S11]  /*12b0*/  @P0 BRA `(.L_x_13) ;  /* 0x0000000000400947 */ /* 0x03cff60003800000 */
[----:B------:R-:W-:Y:S01]  /*12c0*/  MOV R0, 0x0 ;  /* 0x0000000000007802 */ /* 0x000fe20000000f00 */
[----:B------:R-:W-:Y:S01]  /*12d0*/  ULDC.64 UR4, c[0x4][0x68] ;  /* 0x01001a0000047ab9 */ /* 0x000fe20000000a00 */
[----:B------:R-:W-:Y:S01]  /*12e0*/  ULDC.64 UR6, c[0x4][0x8] ;  /* 0x0100020000067ab9 */ /* 0x000fe20000000a00 */
[----:B------:R-:W-:Y:S01]  /*12f0*/  IMAD.U32 R4, RZ, RZ, UR4 ;  /* 0x00000004ff047e24 */ /* 0x000fe2000f8e00ff */
[----:B------:R0:W1:Y:S01]  /*1300*/  LDC.64 R14, c[0x4][R0] ;  /* 0x01000000000e7b82 */ /* 0x0000620000000a00 */
[----:B------:R-:W-:Y:S01]  /*1310*/  IMAD.U32 R5, RZ, RZ, UR5 ;  /* 0x00000005ff057e24 */ /* 0x000fe2000f8e00ff */
[----:B------:R-:W-:Y:S01]  /*1320*/  ULDC.64 UR4, c[0x4][0x70] ;  /* 0x01001c0000047ab9 */ /* 0x000fe20000000a00 */
[----:B------:R-:W-:Y:S02]  /*1330*/  IMAD.U32 R10, RZ, RZ, UR6 ;  /* 0x00000006ff0a7e24 */ /* 0x000fe4000f8e00ff */
[----:B------:R-:W-:Y:S02]  /*1340*/  IMAD.U32 R6, RZ, RZ, UR4 ;  /* 0x00000004ff067e24 */ /* 0x000fe4000f8e00ff */
[----:B------:R-:W-:-:S02]  /*1350*/  IMAD.U32 R7, RZ, RZ, UR5 ;  /* 0x00000005ff077e24 */ /* 0x000fc4000f8e00ff */
[----:B------:R-:W-:Y:S02]  /*1360*/  IMAD.U32 R11, RZ, RZ, UR7 ;  /* 0x00000007ff0b7e24 */ /* 0x000fe4000f8e00ff */
[----:B------:R-:W-:Y:S02]  /*1370*/  IMAD.MOV.U32 R8, RZ, RZ, 0x1e1 ;  /* 0x000001e1ff087424 */ /* 0x000fe400078e00ff */
[----:B------:R-:W-:Y:S02]  /*1380*/  IMAD.MOV.U32 R12, RZ, RZ, 0x1 ;  /* 0x00000001ff0c7424 */ /* 0x000fe400078e00ff */
[----:B0-----:R-:W-:-:S07]  /*1390*/  IMAD.MOV.U32 R13, RZ, RZ, RZ ;  /* 0x000000ffff0d7224 */ /* 0x001fce00078e00ff */
[----:B------:R-:W-:-:S07]  /*13a0*/  LEPC R20, `(.L_x_13) ;  /* 0x000000001014794e */ /* 0x000fce0000000000 */
[----:B-1---5:R-:W-:Y:S05]  /*13b0*/  CALL.ABS.NOINC R14 ;  /* 0x000000000e007343 */ /* 0x022fea0003c00000 */
.L_x_13:
[----:B------:R-:W-:-:S13]  /*13c0*/  ISETP.NE.AND P0, PT, R82, 0x3, PT ;  /* 0x000000035200780c */ /* 0x000fda0003f05270 */
[----:B------:R-:W-:Y:S05]  /*13d0*/  @!P0 BRA `(.L_x_14) ;  /* 0x0000000000048947 */ /* 0x000fea0003800000 */
[----:B------:R-:W-:Y:S01]  /*13e0*/  BPT.TRAP 0x1 ;  /* 0x000000040000795c */ /* 0x000fe20000300000 */
.L_x_14:
[----:B------:R-:W-:Y:S02]  /*13f0*/  IMAD.U32 R3, RZ, RZ, UR42 ;  /* 0x0000002aff037e24 */ /* 0x000fe4000f8e00ff */
[----:B------:R-:W-:-:S03]  /*1400*/  IMAD.U32 R0, RZ, RZ, UR40 ;  /* 0x00000028ff007e24 */ /* 0x000fc6000f8e00ff */
[----:B------:R-:W-:Y:S02]  /*1410*/  LEA R3, R3, UR46, 0x3 ;  /* 0x0000002e03037c11 */ /* 0x000fe4000f8e18ff */
[----:B------:R-:W-:-:S04]  /*1420*/  SHF.L.U32 R0, R0, 0x1f, RZ ;  /* 0x0000001f00007819 */ /* 0x000fc800000006ff */
[----:B------:R0:W1:Y:S01]  /*1430*/  SYNCS.PHASECHK.TRANS64.TRYWAIT P1, [R3+URZ], R0 ;  /* 0x00000000030075a7 */ /* 0x000062000802017f */
[----:B------:R-:W-:Y:S05]  /*1440*/  @!P0 BRA `(.L_x_15) ;  /* 0x0000000000048947 */ /* 0x000fea0003800000 */
[----:B------:R-:W-:Y:S01]  /*1450*/  BPT.TRAP 0x1 ;  /* 0x000000040000795c */ /* 0x000fe20000300000 */
.L_x_15:
[----:B------:R-:W-:-:S05]  /*1460*/  IMAD.U32 R4, RZ, RZ, UR44 ;  /* 0x0000002cff047e24 */ /* 0x000fca000f8e00ff */
[----:B------:R-:W-:Y:S01]  /*1470*/  ISETP.GE.AND P2, PT, R4, 0x1, PT ;  /* 0x000000010400780c */ /* 0x000fe20003f46270 */
[----:B-1----:R-:W-:-:S12]  /*1480*/  @P1 BRA `(.L_x_16) ;  /* 0x0000000000081947 */ /* 0x002fd80003800000 */
[----:B------:R-:W1:Y:S02]  /*1490*/  SYNCS.PHASECHK.TRANS64.TRYWAIT P1, [R3+URZ], R0 ;  /* 0x00000000030075a7 */ /* 0x000e64000802017f */
[----:B-1----:R-:W-:Y:S05]  /*14a0*/  @!P1 BRA `(.L_x_17) ;  /* 0x0000005800d49947 */ /* 0x002fea0003800000 */
.L_x_16:
[----:B------:R-:W-:Y:S05]  /*14b0*/  WARPSYNC.ALL ;  /* 0x0000000000007948 */ /* 0x000fea0003800000 */
[----:B------:R-:W-:Y:S01]  /*14c0*/  UIADD3 UR4, UR46, 0x20100, URZ ;  /* 0x000201002e047890 */ /* 0x000fe2000fffe03f */
[----:B------:R-:W-:Y:S01]  /*14d0*/  WARPGROUP.ARRIVE ;  /* 0x00000000000079c5 */ /* 0x000fe20000000000 */
[----:B------:R-:W-:Y:S02]  /*14e0*/  ULEA UR5, UR42, UR45, 0xb ;  /* 0x0000002d2a057291 */ /* 0x000fe4000f8e583f */
[----:B------:R-:W-:Y:S01]  /*14f0*/  USHF.R.U32.HI UR4, URZ, 0x4, UR4 ;  /* 0x000000043f047899 */ /* 0x000fe20008011604 */
[----:B------:R-:W-:Y:S01]  /*1500*/  UMOV UR9, 0x40000040 ;  /* 0x4000004000097882 */ /* 0x000fe20000000000 */
[----:B------:R-:W-:-:S02]  /*1510*/  UMOV UR11, 0x40000040 ;  /* 0x40000040000b7882 */ /* 0x000fc40000000000 */
[----:B------:R-:W-:Y:S01]  /*1520*/  ULOP3.LUT UR4, UR4, 0x3fff, URZ, 0xc0, !UPT ;  /* 0x00003fff04047892 */ /* 0x000fe2000f8ec03f */
[----:B------:R-:W-:-:S03]  /*1530*/  UMOV UR8, UR5 ;  /* 0x0000000500087c82 */ /* 0x000fc60008000000 */
[----:B------:R-:W-:-:S04]  /*1540*/  ULOP3.LUT UR4, UR4, 0x10000, URZ, 0xfc, !UPT ;  /* 0x0001000004047892 */ /* 0x000fc8000f8efc3f */
[----:B------:R-:W-:-:S07]  /*1550*/  UIMAD UR6, UR42, 0x600, UR4 ;  /* 0x000006002a0678a4 */ /* 0x000fce000f8e0204 */
[----:B------:R-:W-:Y:S02]  /*1560*/  UMOV UR10, UR6 ;  /* 0x00000006000a7c82 */ /* 0x000fe40008000000 */
[----:B------:R-:W-:Y:S01]  /*1570*/  HGMMA.64x96x16.F32.BF16 R24, gdesc[UR8], RZ, !UPT, gsb0 ;  /* 0x01600000081879f0 */ /* 0x000fe2000c0018ff */
[----:B------:R-:W-:Y:S02]  /*1580*/  UIADD3 UR8, UR5, 0x2, URZ ;  /* 0x0000000205087890 */ /* 0x000fe4000fffe03f */
[----:B------:R-:W-:Y:S01]  /*1590*/  UIADD3 UR10, UR6, 0x2, URZ ;  /* 0x00000002060a7890 */ /* 0x000fe2000fffe03f */
[----:B------:R-:W-:Y:S01]  /*15a0*/  UMOV UR9, 0x40000040 ;  /* 0x4000004000097882 */ /* 0x000fe20000000000 */
[----:B------:R-:W-:Y:S01]  /*15b0*/  UMOV UR11, 0x40000040 ;  /* 0x40000040000b7882 */ /* 0x000fe20000000000 */
[----:B------:R-:W-:Y:S02]  /*15c0*/  WARPGROUP.DEPBAR.LE gsb0, 0x0 ;  /* 0x00008000000079c5 */ /* 0x000fe40000010000 */
[----:B------:R-:W-:-:S06]  /*15d0*/  WARPGROUP.ARRIVE ;  /* 0x00000000000079c5 */ /* 0x000fcc0000000000 */
[----:B------:R-:W-:Y:S01]  /*15e0*/  HGMMA.64x96x16.F32.BF16 R24, gdesc[UR8], R24, gsb0 ;  /* 0x01600000081879f0 */ /* 0x000fe20008001818 */
        /* <DEDUP_REMOVED lines=41> */
[----:B------:R-:W-:Y:S03]  /*1880*/  HGMMA.64x96x16.F32.BF16 R24, gdesc[UR8], R24, gsb0 ;  /* 0x01600000081879f0 */ /* 0x000fe60008001818 */
[----:B------:R-:W-:Y:S02]  /*1890*/  WARPGROUP.DEPBAR.LE gsb0, 0x0 ;  /* 0x00008000000079c5 */ /* 0x000fe40000010000 */
[----:B------:R-:W-:Y:S05]  /*18a0*/  @!P2 BRA `(.L_x_18) ;  /* 0x00000004008ca947 */ /* 0x000fea0003800000 */
[----:B------:R-:W-:Y:S01]  /*18b0*/  UIADD3 UR5, UR42, 0x1, URZ ;  /* 0x000000012a057890 */ /* 0x000fe2000fffe03f */
[----:B01----:R-:W-:-:S03]  /*18c0*/  IMAD.U32 R0, RZ, RZ, UR44 ;  /* 0x0000002cff007e24 */ /* 0x003fc6000f8e00ff */
[----:B------:R-:W-:-:S04]  /*18d0*/  UISETP.NE.AND UP0, UPT, UR5, 0x4, UPT ;  /* 0x000000040500788c */ /* 0x000fc8000bf05270 */
[----:B------:R-:W-:Y:S02]  /*18e0*/  USEL UR6, URZ, 0x1, UP0 ;  /* 0x000000013f067887 */ /* 0x000fe40008000000 */
[----:B------:R-:W-:Y:S02]  /*18f0*/  USEL UR5, UR5, URZ, UP0 ;  /* 0x0000003f05057287 */ /* 0x000fe40008000000 */
[----:B------:R-:W-:-:S06]  /*1900*/  ULOP3.LUT UR6, UR40, UR6, URZ, 0x3c, !UPT ;  /* 0x0000000628067292 */ /* 0x000fcc000f8e3c3f */
[----:B------:R-:W-:Y:S01]  /*1910*/  IMAD.U32 R5, RZ, RZ, UR6 ;  /* 0x00000006ff057e24 */ /* 0x000fe2000f8e00ff */
[----:B------:R-:W-:-:S06]  /*1920*/  UMOV UR6, UR42 ;  /* 0x0000002a00067c82 */ /* 0x000fcc0008000000 */
.L_x_25:
[----:B01----:R-:W-:Y:S05]  /*1930*/  @!P0 BRA `(.L_x_19) ;  /* 0x0000000000048947 */ /* 0x003fea0003800000 */
[----:B------:R-:W-:Y:S01]  /*1940*/  BPT.TRAP 0x1 ;  /* 0x000000040000795c */ /* 0x000fe20000300000 */
.L_x_19:
[----:B------:R-:W0:Y:S01]  /*1950*/  S2UR UR8, SR_CgaCtaId ;  /* 0x00000000000879c3 */ /* 0x000e220000008800 */
[----:B------:R-:W-:Y:S01]  /*1960*/  UMOV UR7, 0x400 ;  /* 0x0000040000077882 */ /* 0x000fe20000000000 */
[----:B------:R-:W-:Y:S01]  /*1970*/  SHF.L.U32 R3, R5, 0x1f, RZ ;  /* 0x0000001f05037819 */ /* 0x000fe200000006ff */
[----:B0-----:R-:W-:-:S04]  /*1980*/  ULEA UR7, UR8, UR7, 0x18 ;  /* 0x0000000708077291 */ /* 0x001fc8000f8ec03f */
[----:B------:R-:W-:-:S09]  /*1990*/  ULEA UR8, UR5, UR7, 0x3 ;  /* 0x0000000705087291 */ /* 0x000fd2000f8e183f */
[----:B------:R0:W1:Y:S01]  /*19a0*/  SYNCS.PHASECHK.TRANS64.TRYWAIT P1, [UR8], R3 ;  /* 0x00000003ff0075a7 */ /* 0x0000620008020148 */
[----:B------:R-:W-:Y:S05]  /*19b0*/  @!P0 BRA `(.L_x_20) ;  /* 0x0000000000048947 */ /* 0x000fea0003800000 */
[----:B------:R-:W-:Y:S01]  /*19c0*/  BPT.TRAP 0x1 ;  /* 0x000000040000795c */ /* 0x000fe20000300000 */
.L_x_20:
[----:B-1----:R-:W-:Y:S05]  /*19d0*/  @P1 BRA `(.L_x_21) ;  /* 0x0000000000081947 */ /* 0x002fea0003800000 */
[----:B------:R-:W1:Y:S02]  /*19e0*/  SYNCS.PHASECHK.TRANS64.TRYWAIT P1, [UR8], R3 ;  /* 0x00000003ff0075a7 */ /* 0x000e640008020148 */
[----:B-1----:R-:W-:Y:S05]  /*19f0*/  @!P1 BRA `(.L_x_22) ;  /* 0x0000005400949947 */ /* 0x002fea0003800000 */
.L_x_21:
[----:B------:R-:W-:Y:S01]  /*1a00*/  ULEA UR12, UR5, UR45, 0xb ;  /* 0x0000002d050c7291 */ /* 0x000fe2000f8e583f */
[----:B------:R-:W-:Y:S01]  /*1a10*/  WARPGROUP.ARRIVE ;  /* 0x00000000000079c5 */ /* 0x000fe20000000000 */
[----:B------:R-:W-:Y:S01]  /*1a20*/  UIMAD UR13, UR5, 0x600, UR4 ;  /* 0x00000600050d78a4 */ /* 0x000fe2000f8e0204 */
[----:B------:R-:W-:Y:S01]  /*1a30*/  UMOV UR9, 0x40000040 ;  /* 0x4000004000097882 */ /* 0x000fe20000000000 */
[----:B------:R-:W-:-:S03]  /*1a40*/  UMOV UR11, 0x40000040 ;  /* 0x40000040000b7882 */ /* 0x000fc60000000000 */
[----:B------:R-:W-:Y:S02]  /*1a50*/  UMOV UR8, UR12 ;  /* 0x0000000c00087c82 */ /* 0x000fe40008000000 */
[----:B------:R-:W-:Y:S02]  /*1a60*/  UMOV UR10, UR13 ;  /* 0x0000000d000a7c82 */ /* 0x000fe40008000000 */
[----:B------:R-:W-:Y:S01]  /*1a70*/  HGMMA.64x96x16.F32.BF16 R24, gdesc[UR8], R24, gsb0 ;  /* 0x01600000081879f0 */ /* 0x000fe20008001818 */
[----:B------:R-:W-:Y:S02]  /*1a80*/  UIADD3 UR8, UR12, 0x2, URZ ;  /* 0x000000020c087890 */ /* 0x000fe4000fffe03f */
[----:B------:R-:W-:Y:S01]  /*1a90*/  UIADD3 UR10, UR13, 0x2, URZ ;  /* 0x000000020d0a7890 */ /* 0x000fe2000fffe03f */
[----:B------:R-:W-:Y:S01]  /*1aa0*/  UMOV UR9, 0x40000040 ;  /* 0x4000004000097882 */ /* 0x000fe20000000000 */
[----:B------:R-:W-:Y:S01]  /*1ab0*/  UMOV UR11, 0x40000040 ;  /* 0x40000040000b7882 */ /* 0x000fe20000000000 */
[----:B------:R-:W-:-:S02]  /*1ac0*/  WARPGROUP.DEPBAR.LE gsb0, 0x0 ;  /* 0x00008000000079c5 */ /* 0x000fc40000010000 */
        /* <DEDUP_REMOVED lines=46> */
[----:B------:R-:W-:Y:S01]  /*1db0*/  BPT.TRAP 0x1 ;  /* 0x000000040000795c */ /* 0x000fe20000300000 */
.L_x_23:
[----:B------:R-:W-:Y:S01]  /*1dc0*/  ULEA UR7, UR6, UR7, 0x3 ;  /* 0x0000000706077291 */ /* 0x000fe2000f8e183f */
[----:B------:R-:W-:-:S03]  /*1dd0*/  ISETP.GT.U32.AND P1, PT, R18, 0x1, PT ;  /* 0x000000011200780c */ /* 0x000fc60003f24070 */
[----:B------:R-:W-:-:S04]  /*1de0*/  UIADD3 UR7, UR7, 0x20, URZ ;  /* 0x0000002007077890 */ /* 0x000fc8000fffe03f */
[----:B------:R-:W-:-:S09]  /*1df0*/  UPRMT UR7, URZ, 0x654, UR7 ;  /* 0x000006543f077896 */ /* 0x000fd20008000007 */
[----:B------:R-:W-:Y:S01]  /*1e00*/  SYNCS.ARRIVE.TRANS64.RED.A1T0 RZ, [UR7], RZ ;  /* 0x000000ffffff79a7 */ /* 0x000fe20008100407 */
[----:B------:R-:W-:Y:S05]  /*1e10*/  @P1 BRA `(.L_x_24) ;  /* 0x0000000000041947 */ /* 0x000fea0003800000 */
[----:B------:R-:W-:Y:S01]  /*1e20*/  BPT.TRAP 0x1 ;  /* 0x000000040000795c */ /* 0x000fe20000300000 */
.L_x_24:
[----:B------:R-:W-:Y:S01]  /*1e30*/  UIADD3 UR5, UR5, 0x1, URZ ;  /* 0x0000000105057890 */ /* 0x000fe2000fffe03f */
[C---:B------:R-:W-:Y:S01]  /*1e40*/  ISETP.GT.AND P1, PT, R0.reuse, 0x1, PT ;  /* 0x000000010000780c */ /* 0x040fe20003f24270 */
[----:B------:R-:W-:Y:S01]  /*1e50*/  UIADD3 UR6, UR6, 0x1, URZ ;  /* 0x0000000106067890 */ /* 0x000fe2000fffe03f */
[----:B------:R-:W-:Y:S01]  /*1e60*/  VIADD R0, R0, 0xffffffff ;  /* 0xffffffff00007836 */ /* 0x000fe20000000000 */
[----:B------:R-:W-:Y:S02]  /*1e70*/  UISETP.NE.AND UP0, UPT, UR5, 0x4, UPT ;  /* 0x000000040500788c */ /* 0x000fe4000bf05270 */
[----:B------:R-:W-:Y:S02]  /*1e80*/  UISETP.NE.AND UP1, UPT, UR6, 0x4, UPT ;  /* 0x000000040600788c */ /* 0x000fe4000bf25270 */
[----:B------:R-:W-:Y:S02]  /*1e90*/  USEL UR7, URZ, 0x1, UP0 ;  /* 0x000000013f077887 */ /* 0x000fe40008000000 */
[----:B------:R-:W-:-:S02]  /*1ea0*/  USEL UR5, UR5, URZ, UP0 ;  /* 0x0000003f05057287 */ /* 0x000fc40008000000 */
[----:B------:R-:W-:Y:S02]  /*1eb0*/  USEL UR6, UR6, URZ, UP1 ;  /* 0x0000003f06067287 */ /* 0x000fe40008800000 */
[----:B------:R-:W-:Y:S01]  /*1ec0*/  LOP3.LUT R5, R5, UR7, RZ, 0x3c, !PT ;  /* 0x0000000705057c12 */ /* 0x000fe2000f8e3cff */
[----:B------:R-:W-:Y:S09]  /*1ed0*/  @P1 BRA `(.L_x_25) ;  /* 0xfffffff800941947 */ /* 0x000ff2000383ffff */
.L_x_18:
[----:B01----:R-:W0:Y:S02]  /*1ee0*/  LDC R0, c[0x0][0x28c] ;  /* 0x0000a300ff007b82 */ /* 0x003e240000000800 */
[----:B0-----:R-:W-:-:S13]  /*1ef0*/  ISETP.GE.AND P1, PT, R0, 0x1, PT ;  /* 0x000000010000780c */ /* 0x001fda0003f26270 */
[----:B------:R-:W-:Y:S05]  /*1f00*/  @!P1 BRA `(.L_x_26) ;  /* 0x0000000000389947 */ /* 0x000fea0003800000 */
[----:B------:R-:W-:Y:S05]  /*1f10*/  @!P0 BRA `(.L_x_27) ;  /* 0x0000000000048947 */ /* 0x000fea0003800000 */
[----:B------:R-:W-:Y:S01]  /*1f20*/  BPT.TRAP 0x1 ;  /* 0x000000040000795c */ /* 0x000fe20000300000 */
.L_x_27:
[----:B------:R-:W0:Y:S01]  /*1f30*/  S2UR UR6, SR_CgaCtaId ;  /* 0x00000000000679c3 */ /* 0x000e220000008800 */
[----:B------:R-:W-:Y:S01]  /*1f40*/  UIADD3 UR4, UR44, UR42, URZ ;  /* 0x0000002a2c047290 */ /* 0x000fe2000fffe03f */
[----:B------:R-:W-:Y:S01]  /*1f50*/  ISETP.GT.U32.AND P0, PT, R18, 0x1, PT ;  /* 0x000000011200780c */ /* 0x000fe20003f04070 */
[----:B------:R-:W-:Y:S02]  /*1f60*/  UMOV UR5, 0x400 ;  /* 0x0000040000057882 */ /* 0x000fe40000000000 */
[----:B------:R-:W-:-:S04]  /*1f70*/  USHF.L.U32 UR4, UR4, 0x3, URZ ;  /* 0x0000000304047899 */ /* 0x000fc8000800063f */
[----:B------:R-:W-:Y:S02]  /*1f80*/  ULOP3.LUT UR4, UR4, 0x18, URZ, 0xc0, !UPT ;  /* 0x0000001804047892 */ /* 0x000fe4000f8ec03f */
[----:B0-----:R-:W-:-:S04]  /*1f90*/  ULEA UR5, UR6, UR5, 0x18 ;  /* 0x0000000506057291 */ /* 0x001fc8000f8ec03f */
[----:B------:R-:W-:-:S04]  /*1fa0*/  UIADD3 UR4, UR5, 0x20, UR4 ;  /* 0x0000002005047890 */ /* 0x000fc8000fffe004 */
[----:B------:R-:W-:-:S09]  /*1fb0*/  UPRMT UR4, URZ, 0x654, UR4 ;  /* 0x000006543f047896 */ /* 0x000fd20008000004 */
[----:B------:R-:W-:Y:S01]  /*1fc0*/  SYNCS.ARRIVE.TRANS64.RED.A1T0 RZ, [UR4], RZ ;  /* 0x000000ffffff79a7 */ /* 0x000fe20008100404 */
[----:B------:R-:W-:Y:S05]  /*1fd0*/  @P0 BRA `(.L_x_26) ;  /* 0x0000000000040947 */ /* 0x000fea0003800000 */
[----:B------:R-:W-:Y:S01]  /*1fe0*/  BPT.TRAP 0x1 ;  /* 0x000000040000795c */ /* 0x000fe20000300000 */
.L_x_26:
[----:B------:R-:W-:Y:S01]  /*1ff0*/  IMAD R3, R84, 0x60, RZ ;  /* 0x0000006054037824 */ /* 0x000fe200078e02ff */
[----:B------:R-:W-:Y:S01]  /*2000*/  ULDC UR6, c[0x0][0x288] ;  /* 0x0000a20000067ab9 */ /* 0x000fe20000000800 */
[----:B------:R-:W-:Y:S01]  /*2010*/  SHF.R.S32.HI R13, RZ, 0x1f, R83 ;  /* 0x0000001fff0d7819 */ /* 0x000fe20000011453 */
[----:B------:R-:W-:Y:S01]  /*2020*/  IMAD.SHL.U32 R6, R85, 0x80, RZ ;  /* 0x0000008055067824 */ /* 0x000fe200078e00ff */
[----:B------:R-:W-:Y:S01]  /*2030*/  ULDC.64 UR4, c[0x0][0x5d0] ;  /* 0x0001740000047ab9 */ /* 0x000fe20000000a00 */
[----:B------:R-:W-:Y:S01]  /*2040*/  LOP3.LUT R10, R3, 0x6, R77, 0xf8, !PT ;  /* 0x00000006030a7812 */ /* 0x000fe200078ef84d */
[----:B------:R-:W-:Y:S01]  /*2050*/  IMAD.WIDE R84, R85, 0x80, R22 ;  /* 0x0000008055547825 */ /* 0x000fe200078e0216 */
[----:B------:R-:W-:Y:S01]  /*2060*/  ISETP.GE.AND P0, PT, R3, UR6, PT ;  /* 0x0000000603007c0c */ /* 0x000fe2000bf06270 */
[----:B------:R-:W-:Y:S01]  /*2070*/  ULDC UR6, c[0x0][0x284] ;  /* 0x0000a10000067ab9 */ /* 0x000fe20000000800 */
[----:B------:R-:W-:Y:S01]  /*2080*/  SHF.R.S32.HI R11, RZ, 0x1f, R10 ;  /* 0x0000001fff0b7819 */ /* 0x000fe2000001140a */
[----:B------:R-:W-:Y:S01]  /*2090*/  IMAD R0, R13, UR4, RZ ;  /* 0x000000040d007c24 */ /* 0x000fe2000f8e02ff */
[----:B------:R-:W-:-:S03]  /*20a0*/  ISETP.GE.OR P0, PT, R6, UR6, P0 ;  /* 0x0000000606007c0c */ /* 0x000fc60008706670 */
[C---:B------:R-:W-:Y:S02]  /*20b0*/  IMAD R7, R83.reuse, UR5, R0 ;  /* 0x0000000553077c24 */ /* 0x040fe4000f8e0200 */
[----:B------:R-:W-:Y:S01]  /*20c0*/  IMAD.WIDE.U32 R4, R83, UR4, R10 ;  /* 0x0000000453047c25 */ /* 0x000fe2000f8e000a */
[----:B------:R-:W-:-:S03]  /*20d0*/  ULDC.64 UR4, c[0x0][0x5c8] ;  /* 0x0001720000047ab9 */ /* 0x000fc60000000a00 */
[----:B------:R-:W-:Y:S02]  /*20e0*/  IMAD R9, R85, UR4, RZ ;  /* 0x0000000455097c24 */ /* 0x000fe4000f8e02ff */
[----:B------:R-:W-:Y:S02]  /*20f0*/  IMAD.IADD R5, R5, 0x1, R7 ;  /* 0x0000000105057824 */ /* 0x000fe400078e0207 */
[C---:B------:R-:W-:Y:S02]  /*2100*/  IMAD R9, R84.reuse, UR5, R9 ;  /* 0x0000000554097c24 */ /* 0x040fe4000f8e0209 */
[----:B------:R-:W-:-:S04]  /*2110*/  IMAD.WIDE.U32 R86, R84, UR4, R4 ;  /* 0x0000000454567c25 */ /* 0x000fc8000f8e0004 */
[----:B------:R-:W-:Y:S01]  /*2120*/  IMAD.MOV.U32 R0, RZ, RZ, -0x1 ;  /* 0xffffffffff007424 */ /* 0x000fe200078e00ff */
[----:B------:R-:W-:Y:S06]  /*2130*/  @P0 BRA `(.L_x_28) ;  /* 0x00000030005c0947 */ /* 0x000fec0003800000 */
[----:B-----5:R-:W-:Y:S01]  /*2140*/  FSETP.NEU.AND P0, PT, R72, RZ, PT ;  /* 0x000000ff4800720b */ /* 0x020fe20003f0d000 */
[----:B------:R-:W-:Y:S01]  /*2150*/  IMAD.IADD R4, R76, 0x1, -R3 ;  /* 0x000000014c047824 */ /* 0x000fe200078e0a03 */
[----:B------:R-:W-:Y:S01]  /*2160*/  BSSY B0, `(.L_x_28) ;  /* 0x0000314000007945 */ /* 0x000fe20003800000 */
[----:B------:R-:W-:Y:S02]  /*2170*/  IMAD.IADD R3, R81, 0x1, -R6 ;  /* 0x0000000151037824 */ /* 0x000fe400078e0a06 */
[----:B------:R-:W-:Y:S01]  /*2180*/  IMAD.IADD R97, R87, 0x1, R9 ;  /* 0x0000000157617824 */ /* 0x000fe200078e0209 */
[----:B------:R-:W-:-:S04]  /*2190*/  ISETP.GT.AND P2, PT, R4, RZ, PT ;  /* 0x000000ff0400720c */ /* 0x000fc80003f44270 */
[----:B------:R-:W-:-:S03]  /*21a0*/  ISETP.GT.AND P1, PT, R3, RZ, P2 ;  /* 0x000000ff0300720c */ /* 0x000fc60001724270 */
[----:B------:R-:W-:Y:S10]  /*21b0*/  @!P0 BRA `(.L_x_29) ;  /* 0x0000002000888947 */ /* 0x000ff40003800000 */
[----:B------:R-:W0:Y:S01]  /*21c0*/  LDC.64 R90, c[0x0][0x5b8] ;  /* 0x00016e00ff5a7b82 */ /* 0x000e220000000a00 */
[----:B------:R-:W-:-:S07]  /*21d0*/  ULDC.64 UR4, c[0x0][0x5c0] ;  /* 0x0001700000047ab9 */ /* 0x000fce0000000a00 */
[----:B------:R-:W1:Y:S08]  /*21e0*/  LDC.64 R92, c[0x0][0x5b0] ;  /* 0x00016c00ff5c7b82 */ /* 0x000e700000000a00 */
[----:B------:R-:W2:Y:S01]  /*21f0*/  LDC.64 R94, c[0x0][0x5a8] ;  /* 0x00016a00ff5e7b82 */ /* 0x000ea20000000a00 */
[-C--:B0-----:R-:W-:Y:S02]  /*2200*/  IMAD R6, R13, R90.reuse, RZ ;  /* 0x0000005a0d067224 */ /* 0x081fe400078e02ff */
[----:B------:R-:W-:-:S04]  /*2210*/  IMAD.WIDE.U32 R88, R83, R90, R10 ;  /* 0x0000005a53587225 */ /* 0x000fc800078e000a */
[----:B------:R-:W-:Y:S02]  /*2220*/  IMAD R87, R83, R91, R6 ;  /* 0x0000005b53577224 */ /* 0x000fe400078e0206 */
[-C--:B-1----:R-:W-:Y:S02]  /*2230*/  IMAD R5, R85, R92.reuse, RZ ;  /* 0x0000005c55057224 */ /* 0x082fe400078e02ff */
[----:B------:R-:W-:Y:S02]  /*2240*/  IMAD.IADD R13, R89, 0x1, R87 ;  /* 0x00000001590d7824 */ /* 0x000fe400078e0257 */
[----:B------:R-:W-:Y:S02]  /*2250*/  IMAD.MOV.U32 R12, RZ, RZ, R88 ;  /* 0x000000ffff0c7224 */ /* 0x000fe400078e0058 */
[C---:B------:R-:W-:Y:S02]  /*2260*/  IMAD R91, R84.reuse, R93, R5 ;  /* 0x0000005d545b7224 */ /* 0x040fe400078e0205 */
[----:B------:R-:W-:-:S04]  /*2270*/  IMAD.WIDE.U32 R6, R84, R92, R12 ;  /* 0x0000005c54067225 */ /* 0x000fc800078e000c */
[----:B------:R-:W-:Y:S01]  /*2280*/  IMAD.IADD R5, R7, 0x1, R91 ;  /* 0x0000000107057824 */ /* 0x000fe200078e025b */
[----:B--2---:R-:W-:-:S04]  /*2290*/  LEA R14, P0, R6, R94, 0x1 ;  /* 0x0000005e060e7211 */ /* 0x004fc800078008ff */
[----:B------:R-:W-:-:S05]  /*22a0*/  LEA.HI.X R15, R6, R95, R5, 0x1, P0 ;  /* 0x0000005f060f7211 */ /* 0x000fca00000f0c05 */
[----:B------:R0:W2:Y:S01]  /*22b0*/  @P1 LDG.E.LTC128B.U16 R5, desc[UR36][R14.64] ;  /* 0x000000240e051981 */ /* 0x0000a2000c1e1520 */
[----:B------:R-:W-:Y:S01]  /*22c0*/  LEA R8, P0, R86, UR4, 0x1 ;  /* 0x0000000456087c11 */ /* 0x000fe2000f8008ff */
[----:B------:R-:W-:Y:S01]  /*22d0*/  IMAD.WIDE.U32 R6, R84, R92, R10 ;  /* 0x0000005c54067225 */ /* 0x000fe200078e000a */
[----:B------:R-:W-:Y:S03]  /*22e0*/  BSSY B1, `(.L_x_30) ;  /* 0x0000012000017945 */ /* 0x000fe60003800000 */
[----:B------:R-:W-:Y:S02]  /*22f0*/  IMAD.IADD R7, R91, 0x1, R7 ;  /* 0x000000015b077824 */ /* 0x000fe400078e0207 */
[----:B------:R-:W-:Y:S01]  /*2300*/  IMAD.WIDE.U32 R20, R83, R90, R6 ;  /* 0x0000005a53147225 */ /* 0x000fe200078e0006 */
[----:B0-----:R-:W-:-:S03]  /*2310*/  SHF.L.U64.HI R15, R92, 0x3, R93 ;  /* 0x000000035c0f7819 */ /* 0x001fc6000001025d */
[----:B------:R-:W-:Y:S01]  /*2320*/  IMAD.IADD R7, R87, 0x1, R21 ;  /* 0x0000000157077824 */ /* 0x000fe200078e0215 */
[----:B------:R-:W-:Y:S01]  /*2330*/  LEA R6, P4, R20, R94, 0x1 ;  /* 0x0000005e14067211 */ /* 0x000fe200078808ff */
[----:B------:R-:W-:-:S03]  /*2340*/  IMAD.SHL.U32 R14, R92, 0x8, RZ ;  /* 0x000000085c0e7824 */ /* 0x000fc600078e00ff */
[----:B------:R-:W-:Y:S01]  /*2350*/  LEA.HI.X R7, R20, R95, R7, 0x1, P4 ;  /* 0x0000005f14077211 */ /* 0x000fe200020f0c07 */
[----:B--2---:R-:W-:-:S04]  /*2360*/  IMAD.U32 R9, R5, 0x10000, RZ ;  /* 0x0001000005097824 */ /* 0x004fc800078e00ff */
[----:B------:R-:W-:-:S04]  /*2370*/  FMUL R9, R9, R72 ;  /* 0x0000004809097220 */ /* 0x000fc80000400000 */
[----:B------:R-:W-:Y:S01]  /*2380*/  FFMA R24, R24, R19, R9 ;  /* 0x0000001318187223 */ /* 0x000fe20000000009 */
[----:B------:R-:W-:Y:S02]  /*2390*/  LEA.HI.X R9, R86, UR5, R97, 0x1, P0 ;  /* 0x0000000556097c11 */ /* 0x000fe400080f0c61 */
[----:B------:R-:W-:Y:S02]  /*23a0*/  ISETP.GT.AND P0, PT, R4, 0x1, PT ;  /* 0x000000010400780c */ /* 0x000fe40003f04270 */
[----:B------:R-:W-:Y:S02]  /*23b0*/  F2FP.BF16.F32.PACK_AB R24, RZ, R24 ;  /* 0x00000018ff18723e */ /* 0x000fe400000010ff */
[----:B------:R-:W-:-:S03]  /*23c0*/  ISETP.GT.AND P3, PT, R3, RZ, P0 ;  /* 0x000000ff0300720c */ /* 0x000fc60000764270 */
[----:B------:R0:W-:Y:S10]  /*23d0*/  @P1 STG.E.U16 desc[UR36][R8.64], R24 ;  /* 0x0000001808001986 */ /* 0x0001f4000c101524 */
[----:B------:R-:W-:Y:S05]  /*23e0*/  @!P3 BRA `(.L_x_31) ;  /* 0x000000000004b947 */ /* 0x000fea0003800000 */
[----:B------:R1:W5:Y:S02]  /*23f0*/  LDG.E.LTC128B.U16 R5, desc[UR36][R6.64+0x2] ;  /* 0x0000022406057981 */ /* 0x000364000c1e1520 */
.L_x_31:
[----:B------:R-:W-:Y:S05]  /*2400*/  BSYNC B1 ;  /* 0x0000000000017941 */ /* 0x000fea0003800000 */
.L_x_30:
[----:B-----5:R-:W-:Y:S01]  /*2410*/  IMAD.U32 R85, R5, 0x10000, RZ ;  /* 0x0001000005557824 */ /* 0x020fe200078e00ff */
[----:B------:R-:W-:Y:S01]  /*2420*/  ISETP.GT.AND P2, PT, R3, 0x8, P2 ;  /* 0x000000080300780c */ /* 0x000fe20001744270 */
[----:B------:R-:W-:Y:S01]  /*2430*/  IMAD.WIDE.U32 R20, R84, R92, R14 ;  /* 0x0000005c54147225 */ /* 0x000fe200078e000e */
[----:B0-----:R-:W-:-:S03]  /*2440*/  PRMT R24, R5, 0x7610, R24 ;  /* 0x0000761005187816 */ /* 0x001fc60000000018 */
[----:B------:R-:W-:Y:S01]  /*2450*/  FMUL R12, R85, R72 ;  /* 0x00000048550c7220 */ /* 0x000fe20000400000 */
[----:B------:R-:W-:Y:S01]  /*2460*/  IMAD.IADD R91, R91, 0x1, R21 ;  /* 0x000000015b5b7824 */ /* 0x000fe200078e0215 */
[----:B------:R-:W-:Y:S02]  /*2470*/  IADD3 R88, P1, R88, R20, RZ ;  /* 0x0000001458587210 */ /* 0x000fe40007f3e0ff */
[----:B------:R-:W-:-:S03]  /*2480*/  FFMA R12, R25, R19, R12 ;  /* 0x00000013190c7223 */ /* 0x000fc6000000000c */
[----:B------:R-:W-:Y:S02]  /*2490*/  IMAD.X R13, R91, 0x1, R13, P1 ;  /* 0x000000015b0d7824 */ /* 0x000fe400008e060d */
[----:B------:R-:W-:Y:S02]  /*24a0*/  F2FP.BF16.F32.PACK_AB R12, RZ, R12 ;  /* 0x0000000cff0c723e */ /* 0x000fe400000010ff */
[----:B------:R-:W-:Y:S02]  /*24b0*/  LEA R14, P1, R88, R94, 0x1 ;  /* 0x0000005e580e7211 */ /* 0x000fe400078208ff */
[----:B------:R-:W-:Y:S02]  /*24c0*/  PRMT R21, R12, 0x7610, R21 ;  /* 0x000076100c157816 */ /* 0x000fe40000000015 */
[----:B------:R-:W-:-:S03]  /*24d0*/  LEA.HI.X R15, R88, R95, R13, 0x1, P1 ;  /* 0x0000005f580f7211 */ /* 0x000fc600008f0c0d */
[----:B------:R0:W-:Y:S04]  /*24e0*/  @P3 STG.E.U16 desc[UR36][R8.64+0x2], R21 ;  /* 0x0000021508003986 */ /* 0x0001e8000c101524 */
[----:B------:R-:W2:Y:S01]  /*24f0*/  @P2 LDG.E.LTC128B.U16 R24, desc[UR36][R14.64] ;  /* 0x000000240e182981 */ /* 0x000ea2000c1e1520 */
[----:B------:R-:W-:Y:S01]  /*2500*/  IADD3 R20, P1, R10, R20, RZ ;  /* 0x000000140a147210 */ /* 0x000fe20007f3e0ff */
[----:B------:R-:W-:Y:S01]  /*2510*/  BSSY B1, `(.L_x_32) ;  /* 0x0000011000017945 */ /* 0x000fe20003800000 */
[----:B------:R-:W-:Y:S02]  /*2520*/  SHF.L.U64.HI R13, R73, 0x1, R74 ;  /* 0x00000001490d7819 */ /* 0x000fe4000001024a */
[----:B------:R-:W-:Y:S01]  /*2530*/  ISETP.GT.AND P0, PT, R3, 0x8, P0 ;  /* 0x000000080300780c */ /* 0x000fe20000704270 */
[----:B0-----:R-:W-:Y:S01]  /*2540*/  IMAD.X R21, R11, 0x1, R91, P1 ;  /* 0x000000010b157824 */ /* 0x001fe200008e065b */
[----:B------:R-:W-:Y:S01]  /*2550*/  LEA R12, P1, R73, R8, 0x1 ;  /* 0x00000008490c7211 */ /* 0x000fe200078208ff */
[----:B------:R-:W-:-:S04]  /*2560*/  IMAD.WIDE.U32 R20, R83, R90, R20 ;  /* 0x0000005a53147225 */ /* 0x000fc800078e0014 */
[----:B------:R-:W-:Y:S01]  /*2570*/  IMAD.X R13, R13, 0x1, R9, P1 ;  /* 0x000000010d0d7824 */ /* 0x000fe200008e0609 */
[----:B------:R-:W-:Y:S01]  /*2580*/  LEA R10, P3, R20, R94, 0x1 ;  /* 0x0000005e140a7211 */ /* 0x000fe200078608ff */
[----:B------:R-:W-:-:S05]  /*2590*/  IMAD.IADD R11, R87, 0x1, R21 ;  /* 0x00000001570b7824 */ /* 0x000fca00078e0215 */
[----:B------:R-:W-:Y:S01]  /*25a0*/  LEA.HI.X R11, R20, R95, R11, 0x1, P3 ;  /* 0x0000005f140b7211 */ /* 0x000fe200018f0c0b */
[----:B--2---:R-:W-:-:S04]  /*25b0*/  IMAD.U32 R5, R24, 0x10000, RZ ;  /* 0x0001000018057824 */ /* 0x004fc800078e00ff */
[----:B------:R-:W-:-:S04]  /*25c0*/  FMUL R5, R5, R72 ;  /* 0x0000004805057220 */ /* 0x000fc80000400000 */
[----:B------:R-:W-:-:S05]  /*25d0*/  FFMA R5, R26, R19, R5 ;  /* 0x000000131a057223 */ /* 0x000fca0000000005 */
[----:B------:R-:W-:-:S05]  /*25e0*/  F2FP.BF16.F32.PACK_AB R5, RZ, R5 ;  /* 0x00000005ff05723e */ /* 0x000fca00000010ff */
[----:B------:R0:W-:Y:S01]  /*25f0*/  @P2 STG.E.U16 desc[UR36][R12.64], R5 ;  /* 0x000000050c002986 */ /* 0x0001e2000c101524 */
[----:B------:R-:W-:Y:S05]  /*2600*/  @!P0 BRA `(.L_x_33) ;  /* 0x0000000000048947 */ /* 0x000fea0003800000 */
[----:B------:R2:W5:Y:S02]  /*2610*/  LDG.E.LTC128B.U16 R24, desc[UR36][R10.64+0x2] ;  /* 0x000002240a187981 */ /* 0x000564000c1e1520 */
.L_x_33:
[----:B------:R-:W-:Y:S05]  /*2620*/  BSYNC B1 ;  /* 0x0000000000017941 */ /* 0x000fea0003800000 */
.L_x_32:
[----:B0----5:R-:W-:Y:S01]  /*2630*/  IMAD.U32 R5, R24, 0x10000, RZ ;  /* 0x0001000018057824 */ /* 0x021fe200078e00ff */
[----:B------:R-:W-:Y:S01]  /*2640*/  ISETP.GT.AND P1, PT, R4, 0x8, PT ;  /* 0x000000080400780c */ /* 0x000fe20003f24270 */
[----:B------:R-:W-:Y:S02]  /*2650*/  BSSY B1, `(.L_x_34) ;  /* 0x0000008000017945 */ /* 0x000fe40003800000 */
[----:B------:R-:W-:Y:S01]  /*2660*/  FMUL R14, R5, R72 ;  /* 0x00000048050e7220 */ /* 0x000fe20000400000 */
[----:B------:R-:W-:-:S03]  /*2670*/  ISETP.GT.AND P2, PT, R3, RZ, P1 ;  /* 0x000000ff0300720c */ /* 0x000fc60000f44270 */
[----:B------:R-:W-:-:S05]  /*2680*/  FFMA R14, R27, R19, R14 ;  /* 0x000000131b0e7223 */ /* 0x000fca000000000e */
[----:B------:R-:W-:-:S05]  /*2690*/  F2FP.BF16.F32.PACK_AB R14, RZ, R14 ;  /* 0x0000000eff0e723e */ /* 0x000fca00000010ff */
[----:B------:R0:W-:Y:S01]  /*26a0*/  @P0 STG.E.U16 desc[UR36][R12.64+0x2], R14 ;  /* 0x0000020e0c000986 */ /* 0x0001e2000c101524 */
[----:B------:R-:W-:Y:S05]  /*26b0*/  @!P2 BRA `(.L_x_35) ;  /* 0x000000000004a947 */ /* 0x000fea0003800000 */
[----:B------:R3:W5:Y:S02]  /*26c0*/  LDG.E.LTC128B.U16 R24, desc[UR36][R6.64+0x10] ;  /* 0x0000102406187981 */ /* 0x000764000c1e1520 */
.L_x_35:
[----:B------:R-:W-:Y:S05]  /*26d0*/  BSYNC B1 ;  /* 0x0000000000017941 */ /* 0x000fea0003800000 */
.L_x_34:
[----:B-----5:R-:W-:Y:S01]  /*26e0*/  IMAD.U32 R5, R24, 0x10000, RZ ;  /* 0x0001000018057824 */ /* 0x020fe200078e00ff */
        /* <DEDUP_REMOVED lines=9> */
.L_x_37:
[----:B------:R-:W-:Y:S05]  /*2780*/  BSYNC B1 ;  /* 0x0000000000017941 */ /* 0x000fea0003800000 */
.L_x_36:
[----:B----45:R-:W-:Y:S01]  /*2790*/  IMAD.U32 R5, R24, 0x10000, RZ ;  /* 0x0001000018057824 */ /* 0x030fe200078e00ff */
[----:B------:R-:W-:Y:S01]  /*27a0*/  ISETP.GT.AND P1, PT, R3, 0x8, P1 ;  /* 0x000000080300780c */ /* 0x000fe20000f24270 */
[----:B------:R-:W-:Y:S02]  /*27b0*/  BSSY B1, `(.L_x_38) ;  /* 0x0000007000017945 */ /* 0x000fe40003800000 */
[----:B0-----:R-:W-:-:S04]  /*27c0*/  FMUL R14, R5, R72 ;  /* 0x00000048050e7220 */ /* 0x001fc80000400000 */
[----:B------:R-:W-:-:S05]  /*27d0*/  FFMA R14, R29, R19, R14 ;  /* 0x000000131d0e7223 */ /* 0x000fca000000000e */
[----:B------:R-:W-:-:S05]  /*27e0*/  F2FP.BF16.F32.PACK_AB R14, RZ, R14 ;  /* 0x0000000eff0e723e */ /* 0x000fca00000010ff */
[----:B------:R0:W-:Y:S01]  /*27f0*/  @P3 STG.E.U16 desc[UR36][R8.64+0x12], R14 ;  /* 0x0000120e08003986 */ /* 0x0001e2000c101524 */
[----:B------:R-:W-:Y:S05]  /*2800*/  @!P1 BRA `(.L_x_39) ;  /* 0x0000000000049947 */ /* 0x000fea0003800000 */
[----:B------:R4:W5:Y:S02]  /*2810*/  LDG.E.LTC128B.U16 R24, desc[UR36][R10.64+0x10] ;  /* 0x000010240a187981 */ /* 0x000964000c1e1520 */
.L_x_39:
[----:B------:R-:W-:Y:S05]  /*2820*/  BSYNC B1 ;  /* 0x0000000000017941 */ /* 0x000fea0003800000 */
.L_x_38:
[----:B-----5:R-:W-:Y:S01]  /*2830*/  IMAD.U32 R5, R24, 0x10000, RZ ;  /* 0x0001000018057824 */ /* 0x020fe200078e00ff */
[----:B------:R-:W-:Y:S01]  /*2840*/  ISETP.GT.AND P0, PT, R3, 0x8, P0 ;  /* 0x000000080300780c */ /* 0x000fe20000704270 */
[----:B------:R-:W-:Y:S02]  /*2850*/  BSSY B1, `(.L_x_40) ;  /* 0x0000007000017945 */ /* 0x000fe40003800000 */
[----:B------:R-:W-:-:S04]  /*2860*/  FMUL R5, R5, R72 ;  /* 0x0000004805057220 */ /* 0x000fc80000400000 */
[----:B------:R-:W-:-:S05]  /*2870*/  FFMA R5, R30, R19, R5 ;  /* 0x000000131e057223 */ /* 0x000fca0000000005 */
[----:B------:R-:W-:-:S05]  /*2880*/  F2FP.BF16.F32.PACK_AB R5, RZ, R5 ;  /* 0x00000005ff05723e */ /* 0x000fca00000010ff */
[----:B------:R0:W-:Y:S01]  /*2890*/  @P1 STG.E.U16 desc[UR36][R12.64+0x10], R5 ;  /* 0x000010050c001986 */ /* 0x0001e2000c101524 */
[----:B------:R-:W-:Y:S05]  /*28a0*/  @!P0 BRA `(.L_x_41) ;  /* 0x0000000000048947 */ /* 0x000fea0003800000 */
[----:B------:R0:W5:Y:S02]  /*28b0*/  LDG.E.LTC128B.U16 R24, desc[UR36][R10.64+0x12] ;  /* 0x000012240a187981 */ /* 0x000164000c1e1520 */
.L_x_41:
[----:B------:R-:W-:Y:S05]  /*28c0*/  BSYNC B1 ;  /* 0x0000000000017941 */ /* 0x000fea0003800000 */
.L_x_40:
        /* <DEDUP_REMOVED lines=10> */
.L_x_43:
[----:B------:R-:W-:Y:S05]  /*2970*/  BSYNC B1 ;  /* 0x0000000000017941 */ /* 0x000fea0003800000 */
.L_x_42:
        /* <DEDUP_REMOVED lines=10> */
.L_x_45:
[----:B------:R-:W-:Y:S05]  /*2a20*/  BSYNC B1 ;  /* 0x0000000000017941 */ /* 0x000fea0003800000 */
.L_x_44:
[----:B0----5:R-:W-:Y:S01]  /*2a30*/  IMAD.U32 R5, R24, 0x10000, RZ ;  /* 0x0001000018057824 */ /* 0x021fe200078e00ff */
        /* <DEDUP_REMOVED lines=8> */
.L_x_47:
[----:B------:R-:W-:Y:S05]  /*2ac0*/  BSYNC B1 ;  /* 0x0000000000017941 */ /* 0x000fea0003800000 */
.L_x_46:
        /* <DEDUP_REMOVED lines=9> */
.L_x_49:
[----:B------:R-:W-:Y:S05]  /*2b60*/  BSYNC B1 ;  /* 0x0000000000017941 */ /* 0x000fea0003800000 */
.L_x_48:
        /* <DEDUP_REMOVED lines=10> */
.L_x_51:
[----:B------:R-:W-:Y:S05]  /*2c10*/  BSYNC B1 ;  /* 0x0000000000017941 */ /* 0x000fea0003800000 */
.L_x_50:
        /* <DEDUP_REMOVED lines=10> */
.L_x_53:
[----:B------:R-:W-:Y:S05]  /*2cc0*/  BSYNC B1 ;  /* 0x0000000000017941 */ /* 0x000fea0003800000 */
.L_x_52:
        /* <DEDUP_REMOVED lines=9> */
.L_x_55:
[----:B------:R-:W-:Y:S05]  /*2d60*/  BSYNC B1 ;  /* 0x0000000000017941 */ /* 0x000fea0003800000 */
.L_x_54:
        /* <DEDUP_REMOVED lines=9> */
.L_x_57:
[----:B------:R-:W-:Y:S05]  /*2e00*/  BSYNC B1 ;  /* 0x0000000000017941 */ /* 0x000fea0003800000 */
.L_x_56:
        /* <DEDUP_REMOVED lines=10> */
.L_x_59:
[----:B------:R-:W-:Y:S05]  /*2eb0*/  BSYNC B1 ;  /* 0x0000000000017941 */ /* 0x000fea0003800000 */
.L_x_58:
        /* <DEDUP_REMOVED lines=10> */
.L_x_61:
[----:B------:R-:W-:Y:S05]  /*2f60*/  BSYNC B1 ;  /* 0x0000000000017941 */ /* 0x000fea0003800000 */
.L_x_60:
        /* <DEDUP_REMOVED lines=9> */
.L_x_63:
[----:B------:R-:W-:Y:S05]  /*3000*/  BSYNC B1 ;  /* 0x0000000000017941 */ /* 0x000fea0003800000 */
.L_x_62:
        /* <DEDUP_REMOVED lines=9> */
.L_x_65:
[----:B------:R-:W-:Y:S05]  /*30a0*/  BSYNC B1 ;  /* 0x0000000000017941 */ /* 0x000fea0003800000 */
.L_x_64:
        /* <DEDUP_REMOVED lines=10> */
.L_x_67:
[----:B------:R-:W-:Y:S05]  /*3150*/  BSYNC B1 ;  /* 0x0000000000017941 */ /* 0x000fea0003800000 */
.L_x_66:
        /* <DEDUP_REMOVED lines=10> */
.L_x_69:
[----:B------:R-:W-:Y:S05]  /*3200*/  BSYNC B1 ;  /* 0x0000000000017941 */ /* 0x000fea0003800000 */
.L_x_68:
        /* <DEDUP_REMOVED lines=9> */
.L_x_71:
[----:B------:R-:W-:Y:S05]  /*32a0*/  BSYNC B1 ;  /* 0x0000000000017941 */ /* 0x000fea0003800000 */
.L_x_70:
        /* <DEDUP_REMOVED lines=9> */
.L_x_73:
[----:B------:R-:W-:Y:S05]  /*3340*/  BSYNC B1 ;  /* 0x0000000000017941 */ /* 0x000fea0003800000 */
.L_x_72:
        /* <DEDUP_REMOVED lines=10> */
.L_x_75:
[----:B------:R-:W-:Y:S05]  /*33f0*/  BSYNC B1 ;  /* 0x0000000000017941 */ /* 0x000fea0003800000 */
.L_x_74:
        /* <DEDUP_REMOVED lines=10> */
.L_x_77:
[----:B------:R-:W-:Y:S05]  /*34a0*/  BSYNC B1 ;  /* 0x0000000000017941 */ /* 0x000fea0003800000 */
.L_x_76:
        /* <DEDUP_REMOVED lines=9> */
.L_x_79:
[----:B------:R-:W-:Y:S05]  /*3540*/  BSYNC B1 ;  /* 0x0000000000017941 */ /* 0x000fea0003800000 */
.L_x_78:
        /* <DEDUP_REMOVED lines=9> */
.L_x_81:
[----:B------:R-:W-:Y:S05]  /*35e0*/  BSYNC B1 ;  /* 0x0000000000017941 */ /* 0x000fea0003800000 */
.L_x_80:
        /* <DEDUP_REMOVED lines=10> */
.L_x_83:
[----:B------:R-:W-:Y:S05]  /*3690*/  BSYNC B1 ;  /* 0x0000000000017941 */ /* 0x000fea0003800000 */
.L_x_82:
        /* <DEDUP_REMOVED lines=10> */
.L_x_85:
[----:B------:R-:W-:Y:S05]  /*3740*/  BSYNC B1 ;  /* 0x0000000000017941 */ /* 0x000fea0003800000 */
.L_x_84:
        /* <DEDUP_REMOVED lines=9> */
.L_x_87:
[----:B------:R-:W-:Y:S05]  /*37e0*/  BSYNC B1 ;  /* 0x0000000000017941 */ /* 0x000fea0003800000 */
.L_x_86:
        /* <DEDUP_REMOVED lines=9> */
.L_x_89:
[----:B------:R-:W-:Y:S05]  /*3880*/  BSYNC B1 ;  /* 0x0000000000017941 */ /* 0x000fea0003800000 */
.L_x_88:
        /* <DEDUP_REMOVED lines=10> */
.L_x_91:
[----:B------:R-:W-:Y:S05]  /*3930*/  BSYNC B1 ;  /* 0x0000000000017941 */ /* 0x000fea0003800000 */
.L_x_90:
        /* <DEDUP_REMOVED lines=10> */
.L_x_93:
[----:B------:R-:W-:Y:S05]  /*39e0*/  BSYNC B1 ;  /* 0x0000000000017941 */ /* 0x000fea0003800000 */
.L_x_92:
        /* <DEDUP_REMOVED lines=9> */
.L_x_95:
[----:B------:R-:W-:Y:S05]  /*3a80*/  BSYNC B1 ;  /* 0x0000000000017941 */ /* 0x000fea0003800000 */
.L_x_94:
        /* <DEDUP_REMOVED lines=9> */
.L_x_97:
[----:B------:R-:W-:Y:S05]  /*3b20*/  BSYNC B1 ;  /* 0x0000000000017941 */ /* 0x000fea0003800000 */
.L_x_96:
        /* <DEDUP_REMOVED lines=10> */
.L_x_99:
[----:B------:R-:W-:Y:S05]  /*3bd0*/  BSYNC B1 ;  /* 0x0000000000017941 */ /* 0x000fea0003800000 */
.L_x_98:
        /* <DEDUP_REMOVED lines=10> */
.L_x_101:
[----:B------:R-:W-:Y:S05]  /*3c80*/  BSYNC B1 ;  /* 0x0000000000017941 */ /* 0x000fea0003800000 */
.L_x_100:
        /* <DEDUP_REMOVED lines=9> */
.L_x_103:
[----:B------:R-:W-:Y:S05]  /*3d20*/  BSYNC B1 ;  /* 0x0000000000017941 */ /* 0x000fea0003800000 */
.L_x_102:
        /* <DEDUP_REMOVED lines=9> */
.L_x_105:
[----:B------:R-:W-:Y:S05]  /*3dc0*/  BSYNC B1 ;  /* 0x0000000000017941 */ /* 0x000fea0003800000 */
.L_x_104:
        /* <DEDUP_REMOVED lines=10> */
.L_x_107:
[----:B------:R-:W-:Y:S05]  /*3e70*/  BSYNC B1 ;  /* 0x0000000000017941 */ /* 0x000fea0003800000 */
.L_x_106:
        /* <DEDUP_REMOVED lines=10> */
.L_x_109:
[----:B------:R-:W-:Y:S05]  /*3f20*/  BSYNC B1 ;  /* 0x0000000000017941 */ /* 0x000fea0003800000 */
.L_x_108:
        /* <DEDUP_REMOVED lines=9> */
.L_x_111:
[----:B------:R-:W-:Y:S05]  /*3fc0*/  BSYNC B1 ;  /* 0x0000000000017941 */ /* 0x000fea0003800000 */
.L_x_110:
        /* <DEDUP_REMOVED lines=9> */
.L_x_113:
[----:B------:R-:W-:Y:S05]  /*4060*/  BSYNC B1 ;  /* 0x0000000000017941 */ /* 0x000fea0003800000 */
.L_x_112:
        /* <DEDUP_REMOVED lines=10> */
.L_x_115:
[----:B------:R-:W-:Y:S05]  /*4110*/  BSYNC B1 ;  /* 0x0000000000017941 */ /* 0x000fea0003800000 */
.L_x_114:
[----:B-----5:R-:W-:Y:S01]  /*4120*/  IMAD.U32 R5, R24, 0x10000, RZ ;  /* 0x0001000018057824 */ /* 0x020fe200078e00ff */
[----:B------:R-:W-:Y:S01]  /*4130*/  ISETP.GT.AND P0, PT, R4, 0x59, PT ;  /* 0x000000590400780c */ /* 0x000fe20003f04270 */
[----:B------:R-:W-:Y:S01]  /*4140*/  @P2 IMAD.MOV.U32 R4, RZ, RZ, R8 ;  /* 0x000000ffff042224 */ /* 0x000fe200078e0008 */
[----:B------:R-:W-:Y:S01]  /*4150*/  BSSY B1, `(.L_x_116) ;  /* 0x000000a000017945 */ /* 0x000fe20003800000 */
[----:B------:R-:W-:Y:S01]  /*4160*/  FMUL R5, R5, R72 ;  /* 0x0000004805057220 */ /* 0x000fe20000400000 */
[----:B------:R-:W-:-:S03]  /*4170*/  ISETP.GT.AND P3, PT, R3, RZ, P0 ;  /* 0x000000ff0300720c */ /* 0x000fc60000764270 */
[----:B------:R-:W-:-:S05]  /*4180*/  FFMA R5, R68, R19, R5 ;  /* 0x0000001344057223 */ /* 0x000fca0000000005 */
[----:B------:R-:W-:-:S04]  /*4190*/  F2FP.BF16.F32.PACK_AB R5, RZ, R5 ;  /* 0x00000005ff05723e */ /* 0x000fc800000010ff */
[----:B0-----:R-:W-:Y:S01]  /*41a0*/  PRMT R14, R5, 0x7610, R14 ;  /* 0x00007610050e7816 */ /* 0x001fe2000000000e */
[----:B------:R-:W-:-:S05]  /*41b0*/  @P2 IMAD.MOV.U32 R5, RZ, RZ, R9 ;  /* 0x000000ffff052224 */ /* 0x000fca00078e0009 */
[----:B------:R0:W-:Y:S01]  /*41c0*/  @P2 STG.E.U16 desc[UR36][R4.64+0xb0], R14 ;  /* 0x0000b00e04002986 */ /* 0x0001e2000c101524 */
[----:B------:R-:W-:Y:S05]  /*41d0*/  @!P3 BRA `(.L_x_117) ;  /* 0x000000000004b947 */ /* 0x000fea0003800000 */
[----:B------:R0:W5:Y:S02]  /*41e0*/  LDG.E.LTC128B.U16 R24, desc[UR36][R6.64+0xb2] ;  /* 0x0000b22406187981 */ /* 0x000164000c1e1520 */
.L_x_117:
[----:B------:R-:W-:Y:S05]  /*41f0*/  BSYNC B1 ;  /* 0x0000000000017941 */ /* 0x000fea0003800000 */
.L_x_116:
        /* <DEDUP_REMOVED lines=9> */
.L_x_119:
[----:B------:R-:W-:Y:S05]  /*4290*/  BSYNC B1 ;  /* 0x0000000000017941 */ /* 0x000fea0003800000 */
.L_x_118:
[----:B-----5:R-:W-:Y:S01]  /*42a0*/  IMAD.U32 R5, R24, 0x10000, RZ ;  /* 0x0001000018057824 */ /* 0x020fe200078e00ff */
[----:B------:R-:W-:Y:S01]  /*42b0*/  ISETP.GT.AND P0, PT, R3, 0x8, P0 ;  /* 0x000000080300780c */ /* 0x000fe20000704270 */
[----:B0-----:R-:W-:Y:S01]  /*42c0*/  @P1 IMAD.MOV.U32 R4, RZ, RZ, R12 ;  /* 0x000000ffff041224 */ /* 0x001fe200078e000c */
[----:B------:R-:W-:Y:S01]  /*42d0*/  BSSY B1, `(.L_x_120) ;  /* 0x0000009000017945 */ /* 0x000fe20003800000 */
[----:B------:R-:W-:-:S04]  /*42e0*/  FMUL R5, R5, R72 ;  /* 0x0000004805057220 */ /* 0x000fc80000400000 */
[----:B------:R-:W-:-:S05]  /*42f0*/  FFMA R5, R70, R19, R5 ;  /* 0x0000001346057223 */ /* 0x000fca0000000005 */
[----:B------:R-:W-:-:S04]  /*4300*/  F2FP.BF16.F32.PACK_AB R5, RZ, R5 ;  /* 0x00000005ff05723e */ /* 0x000fc800000010ff */
[----:B-1-3--:R-:W-:Y:S01]  /*4310*/  PRMT R6, R5, 0x7610, R6 ;  /* 0x0000761005067816 */ /* 0x00afe20000000006 */
[----:B------:R-:W-:-:S05]  /*4320*/  @P1 IMAD.MOV.U32 R5, RZ, RZ, R13 ;  /* 0x000000ffff051224 */ /* 0x000fca00078e000d */
[----:B------:R0:W-:Y:S01]  /*4330*/  @P1 STG.E.U16 desc[UR36][R4.64+0xb0], R6 ;  /* 0x0000b00604001986 */ /* 0x0001e2000c101524 */
[----:B------:R-:W-:Y:S05]  /*4340*/  @!P0 BRA `(.L_x_121) ;  /* 0x0000000000048947 */ /* 0x000fea0003800000 */
[----:B------:R1:W5:Y:S02]  /*4350*/  LDG.E.LTC128B.U16 R24, desc[UR36][R10.64+0xb2] ;  /* 0x0000b2240a187981 */ /* 0x000364000c1e1520 */
.L_x_121:
[----:B------:R-:W-:Y:S05]  /*4360*/  BSYNC B1 ;  /* 0x0000000000017941 */ /* 0x000fea0003800000 */
.L_x_120:
[----:B------:R-:W-:Y:S05]  /*4370*/  @!P0 BRA `(.L_x_122) ;  /* 0x0000000c00c88947 */ /* 0x000fea0003800000 */
[----:B-----5:R-:W-:-:S04]  /*4380*/  IMAD.U32 R3, R24, 0x10000, RZ ;  /* 0x0001000018037824 */ /* 0x020fc800078e00ff */
[----:B0-----:R-:W-:-:S04]  /*4390*/  FMUL R4, R3, R72 ;  /* 0x0000004803047220 */ /* 0x001fc80000400000 */
[----:B------:R-:W-:-:S05]  /*43a0*/  FFMA R4, R71, R19, R4 ;  /* 0x0000001347047223 */ /* 0x000fca0000000004 */
[----:B------:R-:W-:-:S05]  /*43b0*/  F2FP.BF16.F32.PACK_AB R4, RZ, R4 ;  /* 0x00000004ff04723e */ /* 0x000fca00000010ff */
[----:B------:R3:W-:Y:S01]  /*43c0*/  STG.E.U16 desc[UR36][R12.64+0xb2], R4 ;  /* 0x0000b2040c007986 */ /* 0x0007e2000c101524 */
[----:B------:R-:W-:Y:S05]  /*43d0*/  BRA `(.L_x_122) ;  /* 0x0000000c00b07947 */ /* 0x000fea0003800000 */
.L_x_29:
[----:B------:R-:W-:Y:S01]  /*43e0*/  ISETP.GT.AND P3, PT, R4, 0x1, PT ;  /* 0x000000010400780c */ /* 0x000fe20003f64270 */
[----:B------:R-:W-:Y:S01]  /*43f0*/  ULDC.64 UR4, c[0x0][0x5c0] ;  /* 0x0001700000047ab9 */ /* 0x000fe20000000a00 */
[-C--:B------:R-:W-:Y:S01]  /*4400*/  FMUL R24, R24, R19.reuse ;  /* 0x0000001318187220 */ /* 0x080fe20000400000 */
[----:B------:R-:W-:Y:S01]  /*4410*/  LEA R6, P4, R86, UR4, 0x1 ;  /* 0x0000000456067c11 */ /* 0x000fe2000f8808ff */
[-C--:B------:R-:W-:Y:S01]  /*4420*/  FMUL R25, R25, R19.reuse ;  /* 0x0000001319197220 */ /* 0x080fe20000400000 */
[----:B------:R-:W-:Y:S01]  /*4430*/  ISETP.GT.AND P0, PT, R3, RZ, P3 ;  /* 0x000000ff0300720c */ /* 0x000fe20001f04270 */
[-C--:B------:R-:W-:Y:S01]  /*4440*/  FMUL R26, R26, R19.reuse ;  /* 0x000000131a1a7220 */ /* 0x080fe20000400000 */
[----:B------:R-:W-:Y:S01]  /*4450*/  F2FP.BF16.F32.PACK_AB R24, RZ, R24 ;  /* 0x00000018ff18723e */ /* 0x000fe200000010ff */
[-C--:B------:R-:W-:Y:S01]  /*4460*/  FMUL R27, R27, R19.reuse ;  /* 0x000000131b1b7220 */ /* 0x080fe20000400000 */
[----:B------:R-:W-:Y:S01]  /*4470*/  LEA.HI.X R7, R86, UR5, R97, 0x1, P4 ;  /* 0x0000000556077c11 */ /* 0x000fe2000a0f0c61 */
[----:B------:R-:W-:Y:S01]  /*4480*/  FMUL R28, R28, R19 ;  /* 0x000000131c1c7220 */ /* 0x000fe20000400000 */
[----:B------:R-:W-:Y:S01]  /*4490*/  F2FP.BF16.F32.PACK_AB R25, RZ, R25 ;  /* 0x00000019ff19723e */ /* 0x000fe200000010ff */
[-C--:B------:R-:W-:Y:S01]  /*44a0*/  FMUL R29, R29, R19.reuse ;  /* 0x000000131d1d7220 */ /* 0x080fe20000400000 */
[----:B------:R-:W-:Y:S01]  /*44b0*/  ISETP.GT.AND P2, PT, R3, 0x8, P2 ;  /* 0x000000080300780c */ /* 0x000fe20001744270 */
[----:B------:R-:W-:Y:S01]  /*44c0*/  @P1 STG.E.U16 desc[UR36][R6.64], R24 ;  /* 0x0000001806001986 */ /* 0x000fe2000c101524 */
[----:B------:R-:W-:Y:S01]  /*44d0*/  ISETP.GT.AND P1, PT, R4, 0x8, PT ;  /* 0x000000080400780c */ /* 0x000fe20003f24270 */
[-C--:B------:R-:W-:Y:S01]  /*44e0*/  FMUL R30, R30, R19.reuse ;  /* 0x000000131e1e7220 */ /* 0x080fe20000400000 */
[C---:B------:R-:W-:Y:S01]  /*44f0*/  SHF.L.U64.HI R5, R73.reuse, 0x1, R74 ;  /* 0x0000000149057819 */ /* 0x040fe2000001024a */
[----:B------:R-:W-:Y:S01]  /*4500*/  @P0 STG.E.U16 desc[UR36][R6.64+0x2], R25 ;  /* 0x0000021906000986 */ /* 0x000fe2000c101524 */
[----:B------:R-:W-:Y:S01]  /*4510*/  LEA R8, P5, R73, R6, 0x1 ;  /* 0x0000000649087211 */ /* 0x000fe200078a08ff */
[-C--:B------:R-:W-:Y:S01]  /*4520*/  FMUL R31, R31, R19.reuse ;  /* 0x000000131f1f7220 */ /* 0x080fe20000400000 */
[----:B------:R-:W-:Y:S01]  /*4530*/  ISETP.GT.AND P3, PT, R3, 0x8, P3 ;  /* 0x000000080300780c */ /* 0x000fe20001f64270 */
[-C--:B------:R-:W-:Y:S01]  /*4540*/  FMUL R32, R32, R19.reuse ;  /* 0x0000001320207220 */ /* 0x080fe20000400000 */
[----:B------:R-:W-:Y:S01]  /*4550*/  ISETP.GT.AND P0, PT, R4, 0x9, PT ;  /* 0x000000090400780c */ /* 0x000fe20003f04270 */
[----:B------:R-:W-:Y:S01]  /*4560*/  IMAD.X R9, R5, 0x1, R7, P5 ;  /* 0x0000000105097824 */ /* 0x000fe200028e0607 */
[----:B------:R-:W-:Y:S01]  /*4570*/  ISETP.GT.AND P4, PT, R3, RZ, P1 ;  /* 0x000000ff0300720c */ /* 0x000fe20000f84270 */
[-C--:B------:R-:W-:Y:S01]  /*4580*/  FMUL R33, R33, R19.reuse ;  /* 0x0000001321217220 */ /* 0x080fe20000400000 */
[----:B------:R-:W-:Y:S01]  /*4590*/  F2FP.BF16.F32.PACK_AB R26, RZ, R26 ;  /* 0x0000001aff1a723e */ /* 0x000fe200000010ff */
[-C--:B------:R-:W-:Y:S01]  /*45a0*/  FMUL R34, R34, R19.reuse ;  /* 0x0000001322227220 */ /* 0x080fe20000400000 */
[----:B------:R-:W-:Y:S01]  /*45b0*/  ISETP.GT.AND P5, PT, R3, RZ, P0 ;  /* 0x000000ff0300720c */ /* 0x000fe200007a4270 */
[----:B------:R-:W-:Y:S01]  /*45c0*/  FMUL R35, R35, R19 ;  /* 0x0000001323237220 */ /* 0x000fe20000400000 */
[----:B------:R-:W-:Y:S01]  /*45d0*/  F2FP.BF16.F32.PACK_AB R27, RZ, R27 ;  /* 0x0000001bff1b723e */ /* 0x000fe200000010ff */
[----:B------:R-:W-:Y:S01]  /*45e0*/  @P2 STG.E.U16 desc[UR36][R8.64], R26 ;  /* 0x0000001a08002986 */ /* 0x000fe2000c101524 */
[----:B------:R-:W-:Y:S01]  /*45f0*/  F2FP.BF16.F32.PACK_AB R28, RZ, R28 ;  /* 0x0000001cff1c723e */ /* 0x000fe200000010ff */
[-C--:B------:R-:W-:Y:S01]  /*4600*/  FMUL R36, R36, R19.reuse ;  /* 0x0000001324247220 */ /* 0x080fe20000400000 */
[----:B------:R-:W-:Y:S01]  /*4610*/  ISETP.GT.AND P2, PT, R3, 0x8, P1 ;  /* 0x000000080300780c */ /* 0x000fe20000f44270 */
[----:B------:R-:W-:Y:S01]  /*4620*/  @P3 STG.E.U16 desc[UR36][R8.64+0x2], R27 ;  /* 0x0000021b08003986 */ /* 0x000fe2000c101524 */
[----:B------:R-:W-:Y:S01]  /*4630*/  ISETP.GT.AND P1, PT, R4, 0x10, PT ;  /* 0x000000100400780c */ /* 0x000fe20003f24270 */
[----:B------:R-:W-:Y:S01]  /*4640*/  FMUL R37, R37, R19 ;  /* 0x0000001325257220 */ /* 0x000fe20000400000 */
[----:B------:R-:W-:Y:S01]  /*4650*/  F2FP.BF16.F32.PACK_AB R29, RZ, R29 ;  /* 0x0000001dff1d723e */ /* 0x000fe200000010ff */
[----:B------:R-:W-:Y:S01]  /*4660*/  @P4 STG.E.U16 desc[UR36][R6.64+0x10], R28 ;  /* 0x0000101c06004986 */ /* 0x000fe2000c101524 */
[C---:B------:R-:W-:Y:S01]  /*4670*/  ISETP.GT.AND P3, PT, R3.reuse, 0x8, P0 ;  /* 0x000000080300780c */ /* 0x040fe20000764270 */
[-C--:B------:R-:W-:Y:S01]  /*4680*/  FMUL R38, R38, R19.reuse ;  /* 0x0000001326267220 */ /* 0x080fe20000400000 */
[----:B------:R-:W-:Y:S01]  /*4690*/  ISETP.GT.AND P0, PT, R4, 0x11, PT ;  /* 0x000000110400780c */ /* 0x000fe20003f04270 */
[----:B------:R-:W-:Y:S01]  /*46a0*/  @P5 STG.E.U16 desc[UR36][R6.64+0x12], R29 ;  /* 0x0000121d06005986 */ /* 0x000fe2000c101524 */
        /* <DEDUP_REMOVED lines=108> */
[----:B------:R-:W-:-:S02]  /*4d70*/  F2FP.BF16.F32.PACK_AB R52, RZ, R52 ;  /* 0x00000034ff34723e */ /* 0x000fc400000010ff */
[C---:B------:R-:W-:Y:S01]  /*4d80*/  ISETP.GT.AND P2, PT, R3.reuse, 0x8, P1 ;  /* 0x000000080300780c */ /* 0x040fe20000f44270 */
[----:B------:R-:W-:Y:S01]  /*4d90*/  @P3 STG.E.U16 desc[UR36][R8.64+0x62], R51 ;  /* 0x0000623308003986 */ /* 0x000fe2000c101524 */
[C---:B------:R-:W-:Y:S02]  /*4da0*/  ISETP.GT.AND P1, PT, R4.reuse, 0x40, PT ;  /* 0x000000400400780c */ /* 0x040fe40003f24270 */
[----:B------:R-:W-:Y:S01]  /*4db0*/  F2FP.BF16.F32.PACK_AB R53, RZ, R53 ;  /* 0x00000035ff35723e */ /* 0x000fe200000010ff */
[----:B------:R-:W-:Y:S01]  /*4dc0*/  @P4 STG.E.U16 desc[UR36][R6.64+0x70], R52 ;  /* 0x0000703406004986 */ /* 0x000fe2000c101524 */
[C---:B------:R-:W-:Y:S02]  /*4dd0*/  ISETP.GT.AND P3, PT, R3.reuse, 0x8, P0 ;  /* 0x000000080300780c */ /* 0x040fe40000764270 */
[----:B------:R-:W-:Y:S01]  /*4de0*/  ISETP.GT.AND P0, PT, R4, 0x41, PT ;  /* 0x000000410400780c */ /* 0x000fe20003f04270 */
[----:B------:R-:W-:Y:S01]  /*4df0*/  @P5 STG.E.U16 desc[UR36][R6.64+0x72], R53 ;  /* 0x0000723506005986 */ /* 0x000fe2000c101524 */
[----:B------:R-:W-:-:S02]  /*4e00*/  ISETP.GT.AND P4, PT, R3, RZ, P1 ;  /* 0x000000ff0300720c */ /* 0x000fc40000f84270 */
[C---:B------:R-:W-:Y:S02]  /*4e10*/  ISETP.GT.AND P5, PT, R3.reuse, RZ, P0 ;  /* 0x000000ff0300720c */ /* 0x040fe400007a4270 */
[----:B------:R-:W-:Y:S02]  /*4e20*/  F2FP.BF16.F32.PACK_AB R54, RZ, R54 ;  /* 0x00000036ff36723e */ /* 0x000fe400000010ff */
[----:B------:R-:W-:Y:S02]  /*4e30*/  F2FP.BF16.F32.PACK_AB R55, RZ, R55 ;  /* 0x00000037ff37723e */ /* 0x000fe400000010ff */
[----:B------:R-:W-:Y:S01]  /*4e40*/  F2FP.BF16.F32.PACK_AB R56, RZ, R56 ;  /* 0x00000038ff38723e */ /* 0x000fe200000010ff */
[----:B------:R-:W-:Y:S01]  /*4e50*/  @P2 STG.E.U16 desc[UR36][R8.64+0x70], R54 ;  /* 0x0000703608002986 */ /* 0x000fe2000c101524 */
[----:B------:R-:W-:Y:S02]  /*4e60*/  F2FP.BF16.F32.PACK_AB R57, RZ, R57 ;  /* 0x00000039ff39723e */ /* 0x000fe400000010ff */
[C---:B------:R-:W-:Y:S01]  /*4e70*/  ISETP.GT.AND P1, PT, R3.reuse, 0x8, P1 ;  /* 0x000000080300780c */ /* 0x040fe20000f24270 */
[----:B------:R-:W-:Y:S01]  /*4e80*/  @P3 STG.E.U16 desc[UR36][R8.64+0x72], R55 ;  /* 0x0000723708003986 */ /* 0x000fe2000c101524 */
[----:B------:R-:W-:-:S02]  /*4e90*/  ISETP.GT.AND P2, PT, R3, 0x8, P0 ;  /* 0x000000080300780c */ /* 0x000fc40000744270 */
[C---:B------:R-:W-:Y:S01]  /*4ea0*/  ISETP.GT.AND P0, PT, R4.reuse, 0x49, PT ;  /* 0x000000490400780c */ /* 0x040fe20003f04270 */
[----:B------:R-:W-:Y:S01]  /*4eb0*/  @P4 STG.E.U16 desc[UR36][R6.64+0x80], R56 ;  /* 0x0000803806004986 */ /* 0x000fe2000c101524 */
[----:B------:R-:W-:Y:S02]  /*4ec0*/  ISETP.GT.AND P4, PT, R4, 0x48, PT ;  /* 0x000000480400780c */ /* 0x000fe40003f84270 */
[----:B------:R-:W-:Y:S01]  /*4ed0*/  F2FP.BF16.F32.PACK_AB R58, RZ, R58 ;  /* 0x0000003aff3a723e */ /* 0x000fe200000010ff */
[----:B------:R-:W-:Y:S01]  /*4ee0*/  @P5 STG.E.U16 desc[UR36][R6.64+0x82], R57 ;  /* 0x0000823906005986 */ /* 0x000fe2000c101524 */
[C---:B------:R-:W-:Y:S02]  /*4ef0*/  ISETP.GT.AND P5, PT, R3.reuse, RZ, P4 ;  /* 0x000000ff0300720c */ /* 0x040fe400027a4270 */
[----:B------:R-:W-:Y:S01]  /*4f00*/  ISETP.GT.AND P3, PT, R3, RZ, P0 ;  /* 0x000000ff0300720c */ /* 0x000fe20000764270 */
[----:B------:R-:W-:Y:S01]  /*4f10*/  @P1 STG.E.U16 desc[UR36][R8.64+0x80], R58 ;  /* 0x0000803a08001986 */ /* 0x000fe2000c101524 */
[----:B------:R-:W-:-:S02]  /*4f20*/  F2FP.BF16.F32.PACK_AB R59, RZ, R59 ;  /* 0x0000003bff3b723e */ /* 0x000fc400000010ff */
[----:B------:R-:W-:Y:S02]  /*4f30*/  F2FP.BF16.F32.PACK_AB R60, RZ, R60 ;  /* 0x0000003cff3c723e */ /* 0x000fe400000010ff */
[C---:B------:R-:W-:Y:S01]  /*4f40*/  ISETP.GT.AND P4, PT, R3.reuse, 0x8, P4 ;  /* 0x000000080300780c */ /* 0x040fe20002784270 */
[----:B------:R-:W-:Y:S01]  /*4f50*/  @P2 STG.E.U16 desc[UR36][R8.64+0x82], R59 ;  /* 0x0000823b08002986 */ /* 0x000fe2000c101524 */
[----:B------:R-:W-:Y:S02]  /*4f60*/  F2FP.BF16.F32.PACK_AB R61, RZ, R61 ;  /* 0x0000003dff3d723e */ /* 0x000fe400000010ff */
[C---:B------:R-:W-:Y:S01]  /*4f70*/  ISETP.GT.AND P2, PT, R4.reuse, 0x51, PT ;  /* 0x000000510400780c */ /* 0x040fe20003f44270 */
[----:B------:R-:W-:Y:S01]  /*4f80*/  @P5 STG.E.U16 desc[UR36][R6.64+0x90], R60 ;  /* 0x0000903c06005986 */ /* 0x000fe2000c101524 */
[----:B------:R-:W-:Y:S02]  /*4f90*/  ISETP.GT.AND P5, PT, R3, 0x8, P0 ;  /* 0x000000080300780c */ /* 0x000fe400007a4270 */
[C---:B------:R-:W-:Y:S01]  /*4fa0*/  ISETP.GT.AND P1, PT, R4.reuse, 0x58, PT ;  /* 0x000000580400780c */ /* 0x040fe20003f24270 */
[----:B------:R-:W-:Y:S01]  /*4fb0*/  @P3 STG.E.U16 desc[UR36][R6.64+0x92], R61 ;  /* 0x0000923d06003986 */ /* 0x000fe2000c101524 */
[----:B------:R-:W-:-:S02]  /*4fc0*/  ISETP.GT.AND P3, PT, R4, 0x50, PT ;  /* 0x000000500400780c */ /* 0x000fc40003f64270 */
[----:B------:R-:W-:Y:S01]  /*4fd0*/  ISETP.GT.AND P0, PT, R4, 0x59, PT ;  /* 0x000000590400780c */ /* 0x000fe20003f04270 */
[----:B------:R-:W-:Y:S01]  /*4fe0*/  @P4 IMAD.MOV.U32 R4, RZ, RZ, R8 ;  /* 0x000000ffff044224 */ /* 0x000fe200078e0008 */
[----:B------:R-:W-:Y:S01]  /*4ff0*/  F2FP.BF16.F32.PACK_AB R62, RZ, R62 ;  /* 0x0000003eff3e723e */ /* 0x000fe200000010ff */
[----:B------:R-:W-:Y:S01]  /*5000*/  @P4 IMAD.MOV.U32 R5, RZ, RZ, R9 ;  /* 0x000000ffff054224 */ /* 0x000fe200078e0009 */
[----:B------:R-:W-:Y:S02]  /*5010*/  F2FP.BF16.F32.PACK_AB R63, RZ, R63 ;  /* 0x0000003fff3f723e */ /* 0x000fe400000010ff */
[----:B------:R-:W-:Y:S02]  /*5020*/  F2FP.BF16.F32.PACK_AB R64, RZ, R64 ;  /* 0x00000040ff40723e */ /* 0x000fe400000010ff */
[----:B------:R0:W-:Y:S01]  /*5030*/  @P4 STG.E.U16 desc[UR36][R4.64+0x90], R62 ;  /* 0x0000903e04004986 */ /* 0x0001e2000c101524 */
[----:B------:R-:W-:Y:S02]  /*5040*/  ISETP.GT.AND P4, PT, R3, RZ, P2 ;  /* 0x000000ff0300720c */ /* 0x000fe40001784270 */
[----:B------:R-:W-:-:S02]  /*5050*/  F2FP.BF16.F32.PACK_AB R65, RZ, R65 ;  /* 0x00000041ff41723e */ /* 0x000fc400000010ff */
[----:B------:R-:W-:Y:S02]  /*5060*/  ISETP.GT.AND P2, PT, R3, 0x8, P2 ;  /* 0x000000080300780c */ /* 0x000fe40001744270 */
[----:B------:R-:W-:Y:S02]  /*5070*/  F2FP.BF16.F32.PACK_AB R66, RZ, R66 ;  /* 0x00000042ff42723e */ /* 0x000fe400000010ff */
[----:B------:R-:W-:Y:S02]  /*5080*/  F2FP.BF16.F32.PACK_AB R67, RZ, R67 ;  /* 0x00000043ff43723e */ /* 0x000fe400000010ff */
[----:B------:R-:W-:Y:S01]  /*5090*/  F2FP.BF16.F32.PACK_AB R68, RZ, R68 ;  /* 0x00000044ff44723e */ /* 0x000fe200000010ff */
[----:B0-----:R-:W-:Y:S01]  /*50a0*/  @P5 IMAD.MOV.U32 R4, RZ, RZ, R8 ;  /* 0x000000ffff045224 */ /* 0x001fe200078e0008 */
[----:B------:R-:W-:Y:S01]  /*50b0*/  F2FP.BF16.F32.PACK_AB R69, RZ, R69 ;  /* 0x00000045ff45723e */ /* 0x000fe200000010ff */
[----:B------:R-:W-:Y:S01]  /*50c0*/  @P5 IMAD.MOV.U32 R5, RZ, RZ, R9 ;  /* 0x000000ffff055224 */ /* 0x000fe200078e0009 */
[----:B------:R-:W-:-:S02]  /*50d0*/  F2FP.BF16.F32.PACK_AB R70, RZ, R70 ;  /* 0x00000046ff46723e */ /* 0x000fc400000010ff */
[----:B------:R-:W-:Y:S02]  /*50e0*/  F2FP.BF16.F32.PACK_AB R71, RZ, R71 ;  /* 0x00000047ff47723e */ /* 0x000fe400000010ff */
[----:B------:R0:W-:Y:S01]  /*50f0*/  @P5 STG.E.U16 desc[UR36][R4.64+0x92], R63 ;  /* 0x0000923f04005986 */ /* 0x0001e2000c101524 */
[C---:B------:R-:W-:Y:S02]  /*5100*/  ISETP.GT.AND P5, PT, R3.reuse, RZ, P3 ;  /* 0x000000ff0300720c */ /* 0x040fe40001fa4270 */
[----:B------:R-:W-:-:S11]  /*5110*/  ISETP.GT.AND P3, PT, R3, 0x8, P3 ;  /* 0x000000080300780c */ /* 0x000fd60001f64270 */
[----:B0-----:R-:W-:Y:S02]  /*5120*/  @P5 IMAD.MOV.U32 R4, RZ, RZ, R6 ;  /* 0x000000ffff045224 */ /* 0x001fe400078e0006 */
[----:B------:R-:W-:-:S05]  /*5130*/  @P5 IMAD.MOV.U32 R5, RZ, RZ, R7 ;  /* 0x000000ffff055224 */ /* 0x000fca00078e0007 */
[----:B------:R0:W-:Y:S01]  /*5140*/  @P5 STG.E.U16 desc[UR36][R4.64+0xa0], R64 ;  /* 0x0000a04004005986 */ /* 0x0001e2000c101524 */
[C---:B------:R-:W-:Y:S02]  /*5150*/  ISETP.GT.AND P5, PT, R3.reuse, RZ, P0 ;  /* 0x000000ff0300720c */ /* 0x040fe400007a4270 */
[----:B------:R-:W-:Y:S01]  /*5160*/  ISETP.GT.AND P0, PT, R3, 0x8, P0 ;  /* 0x000000080300780c */ /* 0x000fe20000704270 */
[----:B0-----:R-:W-:Y:S02]  /*5170*/  @P4 IMAD.MOV.U32 R4, RZ, RZ, R6 ;  /* 0x000000ffff044224 */ /* 0x001fe400078e0006 */
[----:B------:R-:W-:-:S05]  /*5180*/  @P4 IMAD.MOV.U32 R5, RZ, RZ, R7 ;  /* 0x000000ffff054224 */ /* 0x000fca00078e0007 */
[----:B------:R0:W-:Y:S01]  /*5190*/  @P4 STG.E.U16 desc[UR36][R4.64+0xa2], R65 ;  /* 0x0000a24104004986 */ /* 0x0001e2000c101524 */
[C---:B------:R-:W-:Y:S02]  /*51a0*/  ISETP.GT.AND P4, PT, R3.reuse, RZ, P1 ;  /* 0x000000ff0300720c */ /* 0x040fe40000f84270 */
[----:B------:R-:W-:Y:S01]  /*51b0*/  ISETP.GT.AND P1, PT, R3, 0x8, P1 ;  /* 0x000000080300780c */ /* 0x000fe20000f24270 */
[----:B0-----:R-:W-:Y:S02]  /*51c0*/  @P3 IMAD.MOV.U32 R4, RZ, RZ, R8 ;  /* 0x000000ffff043224 */ /* 0x001fe400078e0008 */
[----:B------:R-:W-:-:S05]  /*51d0*/  @P3 IMAD.MOV.U32 R5, RZ, RZ, R9 ;  /* 0x000000ffff053224 */ /* 0x000fca00078e0009 */
[----:B------:R0:W-:Y:S02]  /*51e0*/  @P3 STG.E.U16 desc[UR36][R4.64+0xa0], R66 ;  /* 0x0000a04204003986 */ /* 0x0001e4000c101524 */
[----:B0-----:R-:W-:Y:S02]  /*51f0*/  @P2 IMAD.MOV.U32 R4, RZ, RZ, R8 ;  /* 0x000000ffff042224 */ /* 0x001fe400078e0008 */
[----:B------:R-:W-:-:S05]  /*5200*/  @P2 IMAD.MOV.U32 R5, RZ, RZ, R9 ;  /* 0x000000ffff052224 */ /* 0x000fca00078e0009 */
[----:B------:R0:W-:Y:S02]  /*5210*/  @P2 STG.E.U16 desc[UR36][R4.64+0xa2], R67 ;  /* 0x0000a24304002986 */ /* 0x0001e4000c101524 */
[----:B0-----:R-:W-:Y:S02]  /*5220*/  @P4 IMAD.MOV.U32 R4, RZ, RZ, R6 ;  /* 0x000000ffff044224 */ /* 0x001fe400078e0006 */
[----:B------:R-:W-:-:S05]  /*5230*/  @P4 IMAD.MOV.U32 R5, RZ, RZ, R7 ;  /* 0x000000ffff054224 */ /* 0x000fca00078e0007 */
[----:B------:R0:W-:Y:S04]  /*5240*/  @P4 STG.E.U16 desc[UR36][R4.64+0xb0], R68 ;  /* 0x0000b04404004986 */ /* 0x0001e8000c101524 */
[----:B------:R1:W-:Y:S01]  /*5250*/  @P5 STG.E.U16 desc[UR36][R6.64+0xb2], R69 ;  /* 0x0000b24506005986 */ /* 0x0003e2000c101524 */
[----:B0-----:R-:W-:Y:S02]  /*5260*/  @P1 IMAD.MOV.U32 R4, RZ, RZ, R8 ;  /* 0x000000ffff041224 */ /* 0x001fe400078e0008 */
[----:B------:R-:W-:-:S05]  /*5270*/  @P1 IMAD.MOV.U32 R5, RZ, RZ, R9 ;  /* 0x000000ffff051224 */ /* 0x000fca00078e0009 */
[----:B------:R1:W-:Y:S04]  /*5280*/  @P1 STG.E.U16 desc[UR36][R4.64+0xb0], R70 ;  /* 0x0000b04604001986 */ /* 0x0003e8000c101524 */
[----:B------:R1:W-:Y:S02]  /*5290*/  @P0 STG.E.U16 desc[UR36][R8.64+0xb2], R71 ;  /* 0x0000b24708000986 */ /* 0x0003e4000c101524 */
.L_x_122:
[----:B------:R-:W-:Y:S05]  /*52a0*/  BSYNC B0 ;  /* 0x0000000000007941 */ /* 0x000fea0003800000 */
.L_x_28:
[----:B------:R-:W-:Y:S01]  /*52b0*/  IADD3 R16, P0, R16, UR38, RZ ;  /* 0x0000002610107c10 */ /* 0x000fe2000ff1e0ff */
[----:B------:R-:W-:Y:S01]  /*52c0*/  ULDC.64 UR4, c[0x0][0x650] ;  /* 0x0001940000047ab9 */ /* 0x000fe20000000a00 */
[----:B------:R-:W-:Y:S01]  /*52d0*/  PRMT R3, RZ, 0x7610, R3 ;  /* 0x00007610ff037816 */ /* 0x000fe20000000003 */
[----:B------:R-:W-:Y:S01]  /*52e0*/  IMAD.MOV.U32 R84, RZ, RZ, -0x1 ;  /* 0xffffffffff547424 */ /* 0x000fe200078e00ff */
[----:B------:R-:W-:Y:S01]  /*52f0*/  IADD3.X R17, R17, UR41, RZ, P0, !PT ;  /* 0x0000002911117c10 */ /* 0x000fe200087fe4ff */
[----:B------:R-:W-:Y:S01]  /*5300*/  IMAD.MOV.U32 R83, RZ, RZ, -0x1 ;  /* 0xffffffffff537424 */ /* 0x000fe200078e00ff */
[----:B------:R-:W-:-:S04]  /*5310*/  ISETP.GE.U32.AND P0, PT, R16, UR4, PT ;  /* 0x0000000410007c0c */ /* 0x000fc8000bf06070 */
[----:B------:R-:W-:-:S13]  /*5320*/  ISETP.GE.U32.AND.EX P0, PT, R17, UR5, PT, P0 ;  /* 0x0000000511007c0c */ /* 0x000fda000bf06100 */
[----:B------:R-:W-:Y:S05]  /*5330*/  @P0 BRA `(.L_x_123) ;  /* 0x00000004004c0947 */ /* 0x000fea0003800000 */
[----:B-12-4-:R-:W1:Y:S01]  /*5340*/  LDC.64 R10, c[0x0][0x628] ;  /* 0x00018a00ff0a7b82 */ /* 0x016e620000000a00 */
[----:B---3--:R-:W2:Y:S01]  /*5350*/  S2R R12, SR_CTAID.X ;  /* 0x00000000000c7919 */ /* 0x008ea20000002500 */
[----:B------:R-:W-:Y:S02]  /*5360*/  IMAD.MOV.U32 R8, RZ, RZ, R16 ;  /* 0x000000ffff087224 */ /* 0x000fe400078e0010 */
[----:B------:R-:W-:Y:S01]  /*5370*/  IMAD.MOV.U32 R9, RZ, RZ, R17 ;  /* 0x000000ffff097224 */ /* 0x000fe200078e0011 */
[----:B------:R-:W3:Y:S03]  /*5380*/  S2R R20, SR_CTAID.Y ;  /* 0x0000000000147919 */ /* 0x000ee60000002600 */
[----:B------:R-:W4:Y:S08]  /*5390*/  LDC R0, c[0x0][0x630] ;  /* 0x00018c00ff007b82 */ /* 0x000f300000000800 */
[----:B------:R-:W0:Y:S01]  /*53a0*/  LDC.64 R14, c[0x0][0x620] ;  /* 0x00018800ff0e7b82 */ /* 0x000e220000000a00 */
[----:B-1----:R-:W-:-:S04]  /*53b0*/  ISETP.NE.U32.AND P0, PT, R10, RZ, PT ;  /* 0x000000ff0a00720c */ /* 0x002fc80003f05070 */
[----:B------:R-:W-:-:S13]  /*53c0*/  ISETP.NE.AND.EX P0, PT, R11, RZ, PT, P0 ;  /* 0x000000ff0b00720c */ /* 0x000fda0003f05300 */
[----:B0-234-:R-:W-:Y:S05]  /*53d0*/  @!P0 BRA `(.L_x_124) ;  /* 0x0000000000288947 */ /* 0x01dfea0003800000 */
        /* <DEDUP_REMOVED lines=10> */
.L_x_124:
[-CC-:B------:R-:W-:Y:S01]  /*5480*/  SHF.R.U64 R83, R8, R0.reuse, R9.reuse ;  /* 0x0000000008537219 */ /* 0x180fe20000001209 */
[----:B------:R-:W0:Y:S01]  /*5490*/  LDC.64 R26, c[0x0][0x640] ;  /* 0x00019000ff1a7b82 */ /* 0x000e220000000a00 */
[----:B------:R-:W-:Y:S01]  /*54a0*/  SHF.R.U32.HI R0, RZ, R0, R9 ;  /* 0x00000000ff007219 */ /* 0x000fe20000011609 */
[----:B------:R-:W-:Y:S01]  /*54b0*/  ULDC UR4, c[0x0][0x150] ;  /* 0x0000540000047ab9 */ /* 0x000fe20000000800 */
[----:B------:R-:W-:Y:S02]  /*54c0*/  IADD3 R3, P0, RZ, -R83, RZ ;  /* 0x80000053ff037210 */ /* 0x000fe40007f1e0ff */
[----:B------:R-:W-:-:S03]  /*54d0*/  I2FP.F32.U32 R7, R12 ;  /* 0x0000000c00077245 */ /* 0x000fc60000201000 */
[----:B------:R-:W1:Y:S01]  /*54e0*/  LDC R6, c[0x0][0x618] ;  /* 0x00018600ff067b82 */ /* 0x000e620000000800 */
[----:B------:R-:W-:Y:S02]  /*54f0*/  IMAD.X R5, RZ, RZ, ~R0, P0 ;  /* 0x000000ffff057224 */ /* 0x000fe400000e0e00 */
[----:B------:R-:W-:Y:S01]  /*5500*/  FMUL R7, R7, UR4 ;  /* 0x0000000407077c20 */ /* 0x000fe20008400000 */
[----:B------:R-:W-:Y:S01]  /*5510*/  ULDC UR4, c[0x0][0x154] ;  /* 0x0000550000047ab9 */ /* 0x000fe20000000800 */
[-C--:B------:R-:W-:Y:S02]  /*5520*/  IMAD R0, R5, R14.reuse, RZ ;  /* 0x0000000e05007224 */ /* 0x080fe400078e02ff */
[C---:B------:R-:W-:Y:S01]  /*5530*/  IMAD.WIDE.U32 R4, R3.reuse, R14, R16 ;  /* 0x0000000e03047225 */ /* 0x040fe200078e0010 */
[----:B------:R-:W2:Y:S01]  /*5540*/  LDC R8, c[0x0][0x608] ;  /* 0x00018200ff087b82 */ /* 0x000ea20000000800 */
[----:B------:R-:W3:Y:S02]  /*5550*/  F2I.U32.TRUNC.NTZ R7, R7 ;  /* 0x0000000700077305 */ /* 0x000ee4000020f000 */
[----:B------:R-:W-:Y:S01]  /*5560*/  IMAD R3, R3, R15, R0 ;  /* 0x0000000f03037224 */ /* 0x000fe200078e0200 */
[----:B------:R-:W-:-:S03]  /*5570*/  I2FP.F32.U32 R0, R20 ;  /* 0x0000001400007245 */ /* 0x000fc60000201000 */
[----:B------:R-:W-:Y:S01]  /*5580*/  IMAD.IADD R3, R5, 0x1, R3 ;  /* 0x0000000105037824 */ /* 0x000fe200078e0203 */
[----:B------:R-:W4:Y:S01]  /*5590*/  LDC R11, c[0x0][0x658] ;  /* 0x00019600ff0b7b82 */ /* 0x000f220000000800 */
[----:B0-----:R-:W-:-:S04]  /*55a0*/  ISETP.NE.U32.AND P0, PT, R26, RZ, PT ;  /* 0x000000ff1a00720c */ /* 0x001fc80003f05070 */
[----:B------:R-:W-:-:S03]  /*55b0*/  ISETP.NE.AND.EX P0, PT, R27, RZ, PT, P0 ;  /* 0x000000ff1b00720c */ /* 0x000fc60003f05300 */
[----:B------:R-:W0:Y:S01]  /*55c0*/  LDC R9, c[0x0][0x144] ;  /* 0x00005100ff097b82 */ /* 0x000e220000000800 */
[-C--:B-1----:R-:W-:Y:S01]  /*55d0*/  SHF.R.U64 R10, R4, R6.reuse, R3 ;  /* 0x00000006040a7219 */ /* 0x082fe20000001203 */
[----:B---3--:R-:W-:Y:S01]  /*55e0*/  IMAD.MOV R7, RZ, RZ, -R7 ;  /* 0x000000ffff077224 */ /* 0x008fe200078e0a07 */
[----:B------:R-:W-:Y:S01]  /*55f0*/  SHF.R.U32.HI R3, RZ, R6, R3 ;  /* 0x00000006ff037219 */ /* 0x000fe20000011603 */
[----:B------:R-:W-:-:S04]  /*5600*/  FMUL R6, R0, UR4 ;  /* 0x0000000400067c20 */ /* 0x000fc80008400000 */
[----:B------:R-:W1:Y:S01]  /*5610*/  LDC R21, c[0x0][0x148] ;  /* 0x00005200ff157b82 */ /* 0x000e620000000800 */
[----:B------:R3:W0:Y:S01]  /*5620*/  F2I.U32.TRUNC.NTZ R14, R6 ;  /* 0x00000006000e7305 */ /* 0x000622000020f000 */
[-CC-:B--2---:R-:W-:Y:S02]  /*5630*/  SHF.R.U64 R13, R10, R8.reuse, R3.reuse ;  /* 0x000000080a0d7219 */ /* 0x184fe40000001203 */
[----:B------:R-:W-:-:S04]  /*5640*/  SHF.R.U32.HI R0, RZ, R8, R3 ;  /* 0x00000008ff007219 */ /* 0x000fc80000011603 */
[----:B-----5:R-:W2:Y:S01]  /*5650*/  LDC R24, c[0x0][0x648] ;  /* 0x00019200ff187b82 */ /* 0x020ea20000000800 */
[-CC-:B----4-:R-:W-:Y:S02]  /*5660*/  SHF.R.U64 R15, R13, R11.reuse, R0.reuse ;  /* 0x0000000b0d0f7219 */ /* 0x190fe40000001200 */
[----:B------:R-:W-:-:S03]  /*5670*/  SHF.R.U32.HI R5, RZ, R11, R0 ;  /* 0x0000000bff057219 */ /* 0x000fc60000011600 */
[----:B------:R-:W-:Y:S02]  /*5680*/  IMAD.MOV.U32 R4, RZ, RZ, R15 ;  /* 0x000000ffff047224 */ /* 0x000fe400078e000f */
[----:B------:R-:W4:Y:S01]  /*5690*/  LDC R28, c[0x0][0x638] ;  /* 0x00018e00ff1c7b82 */ /* 0x000f220000000800 */
[----:B0-----:R-:W-:-:S07]  /*56a0*/  IMAD R25, R9, R7, R12 ;  /* 0x0000000709197224 */ /* 0x001fce00078e020c */
[----:B------:R-:W0:Y:S08]  /*56b0*/  LDC R29, c[0x0][0x610] ;  /* 0x00018400ff1d7b82 */ /* 0x000e300000000800 */
[----:B------:R-:W0:Y:S01]  /*56c0*/  LDC R30, c[0x0][0x600] ;  /* 0x00018000ff1e7b82 */ /* 0x000e220000000800 */
[----:B-123--:R-:W-:Y:S05]  /*56d0*/  @!P0 BRA `(.L_x_125) ;  /* 0x0000000000288947 */ /* 0x00efea0003800000 */
        /* <DEDUP_REMOVED lines=10> */
.L_x_125:
[----:B------:R-:W-:Y:S01]  /*5780*/  ISETP.NE.AND P0, PT, R2, 0x1, PT ;  /* 0x000000010200780c */ /* 0x000fe20003f05270 */
[----:B------:R-:W-:Y:S01]  /*5790*/  IMAD.MOV R14, RZ, RZ, -R14 ;  /* 0x000000ffff0e7224 */ /* 0x000fe200078e0a0e */
[----:B------:R-:W-:Y:S02]  /*57a0*/  SHF.R.U64 R3, R4, R24, R5 ;  /* 0x0000001804037219 */ /* 0x000fe40000001205 */
[----:B------:R-:W-:Y:S02]  /*57b0*/  LOP3.LUT R0, R13, R80, RZ, 0xc0, !PT ;  /* 0x000000500d007212 */ /* 0x000fe400078ec0ff */
[----:B------:R-:W-:Y:S01]  /*57c0*/  LOP3.LUT R10, R10, R79, RZ, 0xc0, !PT ;  /* 0x0000004f0a0a7212 */ /* 0x000fe200078ec0ff */
[----:B------:R-:W-:Y:S02]  /*57d0*/  IMAD.MOV R4, RZ, RZ, -R3 ;  /* 0x000000ffff047224 */ /* 0x000fe400078e0a03 */
[----:B------:R-:W-:Y:S02]  /*57e0*/  IMAD R0, R75, R3, R0 ;  /* 0x000000034b007224 */ /* 0x000fe400078e0200 */
[----:B----4-:R-:W-:-:S02]  /*57f0*/  IMAD R3, R4, R28, R15 ;  /* 0x0000001c04037224 */ /* 0x010fc400078e020f */
[----:B------:R-:W-:Y:S02]  /*5800*/  @P0 IMAD R25, R21, R14, R20 ;  /* 0x0000000e15190224 */ /* 0x000fe400078e0214 */
[----:B0-----:R-:W-:Y:S02]  /*5810*/  IMAD R5, R3, R30, R10 ;  /* 0x0000001e03057224 */ /* 0x001fe400078e020a */
[----:B------:R-:W-:Y:S02]  /*5820*/  IMAD R0, R0, R29, R25 ;  /* 0x0000001d00007224 */ /* 0x000fe400078e0219 */
[----:B------:R-:W-:-:S03]  /*5830*/  IMAD.MOV.U32 R4, RZ, RZ, 0x1 ;  /* 0x00000001ff047424 */ /* 0x000fc600078e00ff */
[----:B------:R-:W-:Y:S02]  /*5840*/  SEL R84, R5, R0, !P0 ;  /* 0x0000000005547207 */ /* 0x000fe40004000000 */
[----:B------:R-:W-:Y:S02]  /*5850*/  PRMT R3, R4, 0x7610, R3 ;  /* 0x0000761004037816 */ /* 0x000fe40000000003 */
[----:B------:R-:W-:-:S07]  /*5860*/  SEL R0, R0, R5, !P0 ;  /* 0x0000000500007207 */ /* 0x000fce0004000000 */
.L_x_123:
[----:B------:R-:W-:Y:S01]  /*5870*/  UIADD3 UR42, UR43, UR42, URZ ;  /* 0x0000002a2b2a7290 */ /* 0x000fe2000fffe03f */
[----:B------:R-:W-:Y:S01]  /*5880*/  LOP3.LUT P0, RZ, R3, 0xff, RZ, 0xc0, !PT ;  /* 0x000000ff03ff7812 */ /* 0x000fe2000780c0ff */
[----:B------:R-:W-:Y:S02]  /*5890*/  IMAD.MOV.U32 R85, RZ, RZ, R0 ;  /* 0x000000ffff557224 */ /* 0x000fe400078e0000 */
[----:B------:R-:W-:Y:S02]  /*58a0*/  USHF.R.U32.HI UR4, URZ, 0x2, UR42 ;  /* 0x000000023f047899 */ /* 0x000fe4000801162a */
[----:B------:R-:W-:Y:S02]  /*58b0*/  UISETP.GT.U32.AND UP1, UPT, UR42, 0x3, UPT ;  /* 0x000000032a00788c */ /* 0x000fe4000bf24070 */
[----:B------:R-:W-:Y:S02]  /*58c0*/  ULOP3.LUT UR4, UR4, 0x1, URZ, 0xc0, !UPT ;  /* 0x0000000104047892 */ /* 0x000fe4000f8ec03f */
[----:B------:R-:W-:-:S02]  /*58d0*/  UISETP.LT.U32.AND UP1, UPT, UR43, 0x4, UP1 ;  /* 0x000000042b00788c */ /* 0x000fc40008f21070 */
[----:B------:R-:W-:Y:S02]  /*58e0*/  UISETP.NE.U32.AND UP0, UPT, UR4, 0x1, UPT ;  /* 0x000000010400788c */ /* 0x000fe4000bf05070 */
[----:B------:R-:W-:Y:S02]  /*58f0*/  USEL UR5, URZ, 0x1, !UP1 ;  /* 0x000000013f057887 */ /* 0x000fe4000c800000 */
[----:B------:R-:W-:Y:S02]  /*5900*/  UISETP.GT.U32.AND UP0, UPT, UR43, 0x3, !UP0 ;  /* 0x000000032b00788c */ /* 0x000fe4000c704070 */
[----:B------:R-:W-:Y:S02]  /*5910*/  ULOP3.LUT UR42, UR42, 0x3, URZ, 0xc0, !UPT ;  /* 0x000000032a2a7892 */ /* 0x000fe4000f8ec03f */
[----:B------:R-:W-:-:S04]  /*5920*/  USEL UR4, URZ, 0x1, !UP0 ;  /* 0x000000013f047887 */ /* 0x000fc8000c000000 */
[----:B------:R-:W-:Y:S01]  /*5930*/  ULOP3.LUT UR40, UR4, UR40, UR5, 0x96, !UPT ;  /* 0x0000002804287292 */ /* 0x000fe2000f8e9605 */
[----:B------:R-:W-:Y:S11]  /*5940*/  @P0 BRA `(.L_x_126) ;  /* 0xffffffb8001c0947 */ /* 0x000ff6000383ffff */
[----:B------:R-:W-:Y:S05]  /*5950*/  EXIT ;  /* 0x000000000000794d */ /* 0x000fea0003800000 */
.L_x_3:
        /* <DEDUP_REMOVED lines=26> */
.L_x_128:
[--C-:B------:R-:W-:Y:S01]  /*5b00*/  SHF.R.U64 R14, R12, R20, R13.reuse ;  /* 0x000000140c0e7219 */ /* 0x100fe2000000120d */
[----:B------:R-:W0:Y:S01]  /*5b10*/  LDC R24, c[0x0][0x618] ;  /* 0x00018600ff187b82 */ /* 0x000e220000000800 */
[----:B------:R-:W-:Y:S01]  /*5b20*/  I2FP.F32.U32 R8, R6 ;  /* 0x0000000600087245 */ /* 0x000fe20000201000 */
[----:B------:R-:W-:Y:S01]  /*5b30*/  ULDC UR4, c[0x0][0x150] ;  /* 0x0000540000047ab9 */ /* 0x000fe20000000800 */
[----:B------:R-:W-:Y:S02]  /*5b40*/  SHF.R.U32.HI R7, RZ, R20, R13 ;  /* 0x00000014ff077219 */ /* 0x000fe4000001160d */
[----:B------:R-:W-:Y:S01]  /*5b50*/  IADD3 R11, P0, RZ, -R14, RZ ;  /* 0x8000000eff0b7210 */ /* 0x000fe20007f1e0ff */
[----:B------:R-:W-:Y:S01]  /*5b60*/  FMUL R13, R8, UR4 ;  /* 0x00000004080d7c20 */ /* 0x000fe20008400000 */
[----:B------:R-:W-:Y:S01]  /*5b70*/  ULDC UR4, c[0x0][0x154] ;  /* 0x0000550000047ab9 */ /* 0x000fe20000000800 */
[----:B------:R-:W1:Y:S02]  /*5b80*/  LDC.64 R26, c[0x0][0x640] ;  /* 0x00019000ff1a7b82 */ /* 0x000e640000000a00 */
[----:B------:R-:W-:-:S02]  /*5b90*/  IMAD.X R7, RZ, RZ, ~R7, P0 ;  /* 0x000000ffff077224 */ /* 0x000fc400000e0e07 */
[----:B------:R-:W2:Y:S01]  /*5ba0*/  F2I.U32.TRUNC.NTZ R13, R13 ;  /* 0x0000000d000d7305 */ /* 0x000ea2000020f000 */
[----:B------:R-:W-:-:S03]  /*5bb0*/  IMAD.WIDE.U32 R8, R11, R22, R16 ;  /* 0x000000160b087225 */ /* 0x000fc600078e0010 */
[----:B------:R-:W3:Y:S01]  /*5bc0*/  LDC R15, c[0x0][0x144] ;  /* 0x00005100ff0f7b82 */ /* 0x000ee20000000800 */
[----:B------:R-:W-:-:S04]  /*5bd0*/  IMAD R10, R7, R22, RZ ;  /* 0x00000016070a7224 */ /* 0x000fc800078e02ff */
[----:B------:R-:W-:Y:S02]  /*5be0*/  IMAD R7, R11, R23, R10 ;  /* 0x000000170b077224 */ /* 0x000fe400078e020a */
[----:B------:R-:W-:Y:S01]  /*5bf0*/  IMAD.MOV.U32 R10, RZ, RZ, -0x1 ;  /* 0xffffffffff0a7424 */ /* 0x000fe200078e00ff */
[----:B------:R-:W4:Y:S01]  /*5c00*/  LDC R20, c[0x0][0x608] ;  /* 0x00018200ff147b82 */ /* 0x000f220000000800 */
[----:B------:R-:W-:Y:S01]  /*5c10*/  IMAD.IADD R7, R9, 0x1, R7 ;  /* 0x0000000109077824 */ /* 0x000fe200078e0207 */
[----:B------:R-:W-:-:S04]  /*5c20*/  I2FP.F32.U32 R9, R3 ;  /* 0x0000000300097245 */ /* 0x000fc80000201000 */
[-C--:B0-----:R-:W-:Y:S01]  /*5c30*/  SHF.R.U64 R12, R8, R24.reuse, R7 ;  /* 0x00000018080c7219 */ /* 0x081fe20000001207 */
[----:B--2---:R-:W-:Y:S01]  /*5c40*/  IMAD.MOV R8, RZ, RZ, -R13 ;  /* 0x000000ffff087224 */ /* 0x004fe200078e0a0d */
[----:B------:R-:W0:Y:S01]  /*5c50*/  LDC R11, c[0x0][0x658] ;  /* 0x00019600ff0b7b82 */ /* 0x000e220000000800 */
[----:B-1----:R-:W-:Y:S01]  /*5c60*/  ISETP.NE.U32.AND P0, PT, R26, RZ, PT ;  /* 0x000000ff1a00720c */ /* 0x002fe20003f05070 */
[----:B------:R-:W-:Y:S01]  /*5c70*/  FMUL R9, R9, UR4 ;  /* 0x0000000409097c20 */ /* 0x000fe20008400000 */
[----:B------:R-:W-:Y:S02]  /*5c80*/  SHF.R.U32.HI R7, RZ, R24, R7 ;  /* 0x00000018ff077219 */ /* 0x000fe40000011607 */
[----:B------:R-:W-:-:S03]  /*5c90*/  ISETP.NE.AND.EX P0, PT, R27, RZ, PT, P0 ;  /* 0x000000ff1b00720c */ /* 0x000fc60003f05300 */
[----:B------:R-:W1:Y:S01]  /*5ca0*/  LDC R22, c[0x0][0x148] ;  /* 0x00005200ff167b82 */ /* 0x000e620000000800 */
[----:B---3--:R-:W-:Y:S02]  /*5cb0*/  IMAD R23, R15, R8, R6 ;  /* 0x000000080f177224 */ /* 0x008fe400078e0206 */
[----:B------:R-:W-:-:S05]  /*5cc0*/  IMAD.MOV.U32 R8, RZ, RZ, 0x1 ;  /* 0x00000001ff087424 */ /* 0x000fca00078e00ff */
[----:B------:R-:W2:Y:S01]  /*5cd0*/  LDC R21, c[0x0][0x600] ;  /* 0x00018000ff157b82 */ /* 0x000ea20000000800 */
[-CC-:B----4-:R-:W-:Y:S02]  /*5ce0*/  SHF.R.U64 R15, R12, R20.reuse, R7.reuse ;  /* 0x000000140c0f7219 */ /* 0x190fe40000001207 */
[----:B------:R-:W-:Y:S02]  /*5cf0*/  SHF.R.U32.HI R6, RZ, R20, R7 ;  /* 0x00000014ff067219 */ /* 0x000fe40000011607 */
[----:B------:R3:W4:Y:S03]  /*5d00*/  F2I.U32.TRUNC.NTZ R20, R9 ;  /* 0x0000000900147305 */ /* 0x000726000020f000 */
[----:B------:R-:W1:Y:S01]  /*5d10*/  LDC R25, c[0x0][0x648] ;  /* 0x00019200ff197b82 */ /* 0x000e620000000800 */
[-C--:B0-----:R-:W-:Y:S02]  /*5d20*/  SHF.R.U64 R19, R15, R11.reuse, R6 ;  /* 0x0000000b0f137219 */ /* 0x081fe40000001206 */
[----:B------:R-:W-:-:S02]  /*5d30*/  SHF.L.U32 R10, R10, R11, RZ ;  /* 0x0000000b0a0a7219 */ /* 0x000fc400000006ff */
[-C--:B------:R-:W-:Y:S01]  /*5d40*/  SHF.R.U32.HI R7, RZ, R11.reuse, R6 ;  /* 0x0000000bff077219 */ /* 0x080fe20000011606 */
[----:B------:R-:W-:Y:S01]  /*5d50*/  IMAD.MOV.U32 R6, RZ, RZ, R19 ;  /* 0x000000ffff067224 */ /* 0x000fe200078e0013 */
[----:B------:R-:W-:Y:S01]  /*5d60*/  SHF.L.U32 R24, R8, R11, RZ ;  /* 0x0000000b08187219 */ /* 0x000fe200000006ff */
[----:B------:R-:W0:Y:S01]  /*5d70*/  LDC R28, c[0x0][0x638] ;  /* 0x00018e00ff1c7b82 */ /* 0x000e220000000800 */
[----:B------:R-:W-:-:S07]  /*5d80*/  LOP3.LUT R30, RZ, R10, RZ, 0x33, !PT ;  /* 0x0000000aff1e7212 */ /* 0x000fce00078e33ff */
[----:B------:R-:W0:Y:S01]  /*5d90*/  LDC R29, c[0x0][0x610] ;  /* 0x00018400ff1d7b82 */ /* 0x000e220000000800 */
[----:B---34-:R-:W-:Y:S05]  /*5da0*/  @!P0 BRA `(.L_x_129) ;  /* 0x0000000000288947 */ /* 0x018fea0003800000 */
[----:B------:R-:W3:Y:S02]  /*5db0*/  LDC R6, c[0x0][0x64c] ;  /* 0x00019300ff067b82 */ /* 0x000ee40000000800 */
[----:B---3--:R-:W-:-:S05]  /*5dc0*/  IADD3 R11, P0, R19, R6, RZ ;  /* 0x00000006130b7210 */ /* 0x008fca0007f1e0ff */
        /* <DEDUP_REMOVED lines=8> */
.L_x_129:
[----:B------:R-:W-:Y:S01]  /*5e50*/  ISETP.NE.AND P0, PT, R2, 0x1, PT ;  /* 0x000000010200780c */ /* 0x000fe20003f05270 */
[----:B--2---:R-:W-:Y:S01]  /*5e60*/  VIADD R9, R21, 0xffffffff ;  /* 0xffffffff15097836 */ /* 0x004fe20000000000 */
[----:B-1----:R-:W-:Y:S01]  /*5e70*/  SHF.R.U64 R7, R6, R25, R7 ;  /* 0x0000001906077219 */ /* 0x002fe20000001207 */
[----:B------:R-:W-:Y:S01]  /*5e80*/  IMAD.MOV R20, RZ, RZ, -R20 ;  /* 0x000000ffff147224 */ /* 0x000fe200078e0a14 */
[----:B------:R-:W-:Y:S02]  /*5e90*/  LOP3.LUT R6, R15, R30, RZ, 0xc0, !PT ;  /* 0x0000001e0f067212 */ /* 0x000fe400078ec0ff */
[----:B------:R-:W-:Y:S01]  /*5ea0*/  LOP3.LUT R12, R12, R9, RZ, 0xc0, !PT ;  /* 0x000000090c0c7212 */ /* 0x000fe200078ec0ff */
[----:B------:R-:W-:Y:S02]  /*5eb0*/  IMAD.MOV R8, RZ, RZ, -R7 ;  /* 0x000000ffff087224 */ /* 0x000fe400078e0a07 */
[----:B------:R-:W-:Y:S02]  /*5ec0*/  IMAD R6, R24, R7, R6 ;  /* 0x0000000718067224 */ /* 0x000fe400078e0206 */
[----:B------:R-:W-:-:S02]  /*5ed0*/  IMAD.MOV.U32 R9, RZ, RZ, 0x1 ;  /* 0x00000001ff097424 */ /* 0x000fc400078e00ff */
[----:B------:R-:W-:Y:S02]  /*5ee0*/  @P0 IMAD R23, R22, R20, R3 ;  /* 0x0000001416170224 */ /* 0x000fe400078e0203 */
[----:B0-----:R-:W-:Y:S02]  /*5ef0*/  IMAD R3, R8, R28, R19 ;  /* 0x0000001c08037224 */ /* 0x001fe400078e0213 */
[----:B------:R-:W-:Y:S02]  /*5f00*/  IMAD R13, R6, R29, R23 ;  /* 0x0000001d060d7224 */ /* 0x000fe400078e0217 */
[----:B------:R-:W-:Y:S02]  /*5f10*/  IMAD R6, R3, R21, R12 ;  /* 0x0000001503067224 */ /* 0x000fe400078e020c */
[----:B------:R-:W-:-:S03]  /*5f20*/  IMAD.MOV.U32 R8, RZ, RZ, R14 ;  /* 0x000000ffff087224 */ /* 0x000fc600078e000e */
[----:B------:R-:W-:Y:S02]  /*5f30*/  SEL R20, R6, R13, !P0 ;  /* 0x0000000d06147207 */ /* 0x000fe40004000000 */
[----:B------:R-:W-:-:S07]  /*5f40*/  SEL R13, R13, R6, !P0 ;  /* 0x000000060d0d7207 */ /* 0x000fce0004000000 */
.L_x_127:
[----:B------:R-:W-:-:S08]  /*5f50*/  NOP ;  /* 0x0000000000007918 */ /* 0x000fd00000000000 */
[----:B------:R-:W0:-:S00]  /*5f60*/  USETMAXREG.DEALLOC.CTAPOOL 0x28 ;  /* 0x00000028000079c8 */ /* 0x000e0000080e0500 */
[----:B0-----:R-:W-:-:S13]  /*5f70*/  ISETP.NE.AND P0, PT, R0, RZ, PT ;  /* 0x000000ff0000720c */ /* 0x001fda0003f05270 */
[----:B------:R-:W-:Y:S05]  /*5f80*/  @P0 EXIT ;  /* 0x000000000000094d */ /* 0x000fea0003800000 */
[----:B------:R-:W-:Y:S01]  /*5f90*/  LOP3.LUT P0, RZ, R9, 0xff, RZ, 0xc0, !PT ;  /* 0x000000ff09ff7812 */ /* 0x000fe2000780c0ff */
[----:B------:R-:W-:Y:S02]  /*5fa0*/  IMAD.MOV.U32 R0, RZ, RZ, 0x1 ;  /* 0x00000001ff007424 */ /* 0x000fe400078e00ff */
[----:B------:R-:W-:-:S10]  /*5fb0*/  IMAD.MOV.U32 R3, RZ, RZ, RZ ;  /* 0x000000ffff037224 */ /* 0x000fd400078e00ff */
[----:B------:R-:W-:Y:S05]  /*5fc0*/  @!P0 BRA `(.L_x_130) ;  /* 0x0000000c004c8947 */ /* 0x000fea0003800000 */
[----:B------:R-:W0:Y:S01]  /*5fd0*/  LDC R0, c[0x0][0x28c] ;  /* 0x0000a300ff007b82 */ /* 0x000e220000000800 */
[----:B------:R-:W-:Y:S01]  /*5fe0*/  LOP3.LUT P0, RZ, R4, 0x1f, RZ, 0xc0, !PT ;  /* 0x0000001f04ff7812 */ /* 0x000fe2000780c0ff */
[----:B------:R-:W-:Y:S01]  /*5ff0*/  ULDC UR5, c[0x0][0x658] ;  /* 0x0001960000057ab9 */ /* 0x000fe20000000800 */
[----:B------:R-:W-:Y:S01]  /*6000*/  UMOV UR6, 0xffffffff ;  /* 0xffffffff00067882 */ /* 0x000fe20000000000 */
[----:B------:R-:W-:Y:S01]  /*6010*/  BSSY B0, `(.L_x_130) ;  /* 0x00000ce000007945 */ /* 0x000fe20003800000 */
[----:B------:R-:W-:Y:S01]  /*6020*/  USHF.L.U32 UR6, UR6, UR5, URZ ;  /* 0x0000000506067299 */ /* 0x000fe2000800063f */
[C---:B------:R-:W-:Y:S01]  /*6030*/  ISETP.NE.AND P2, PT, R5.reuse, RZ, PT ;  /* 0x000000ff0500720c */ /* 0x040fe20003f45270 */
[----:B------:R-:W-:Y:S01]  /*6040*/  IMAD.MOV.U32 R11, RZ, RZ, 0x1 ;  /* 0x00000001ff0b7424 */ /* 0x000fe200078e00ff */
[----:B------:R-:W-:Y:S01]  /*6050*/  ISETP.NE.OR P0, PT, R5, RZ, !P0 ;  /* 0x000000ff0500720c */ /* 0x000fe20004705670 */
[----:B------:R-:W-:Y:S01]  /*6060*/  ULDC UR4, c[0x0][0x600] ;  /* 0x0001800000047ab9 */ /* 0x000fe20000000800 */
[----:B------:R-:W-:Y:S01]  /*6070*/  LOP3.LUT R19, R18, 0x2, RZ, 0xfc, !PT ;  /* 0x0000000212137812 */ /* 0x000fe200078efcff */
[----:B------:R-:W-:Y:S01]  /*6080*/  UMOV UR7, 0x1 ;  /* 0x0000000100077882 */ /* 0x000fe20000000000 */
[----:B------:R-:W-:-:S02]  /*6090*/  UIADD3 UR4, UR4, -0x1, URZ ;  /* 0xffffffff04047890 */ /* 0x000fc4000fffe03f */
[----:B------:R-:W-:Y:S02]  /*60a0*/  USHF.L.U32 UR5, UR7, UR5, URZ ;  /* 0x0000000507057299 */ /* 0x000fe4000800063f */
[----:B------:R-:W-:Y:S01]  /*60b0*/  ULOP3.LUT UR13, URZ, UR6, URZ, 0x33, !UPT ;  /* 0x000000063f0d7292 */ /* 0x000fe2000f8e333f */
[----:B------:R-:W-:Y:S01]  /*60c0*/  ULDC.64 UR22, c[0x0][0x198] ;  /* 0x0000660000167ab9 */ /* 0x000fe20000000a00 */
[----:B0-----:R-:W-:-:S05]  /*60d0*/  VIADD R0, R0, 0x7f ;  /* 0x0000007f00007836 */ /* 0x001fca0000000000 */
[----:B------:R-:W-:-:S04]  /*60e0*/  SHF.R.S32.HI R3, RZ, 0x1f, R0 ;  /* 0x0000001fff037819 */ /* 0x000fc80000011400 */
[----:B------:R-:W-:Y:S01]  /*60f0*/  LEA.HI R3, R3, R0, RZ, 0x7 ;  /* 0x0000000003037211 */ /* 0x000fe200078f38ff */
[----:B------:R-:W-:-:S03]  /*6100*/  IMAD.MOV.U32 R0, RZ, RZ, 0x1 ;  /* 0x00000001ff007424 */ /* 0x000fc600078e00ff */
[----:B------:R-:W-:Y:S01]  /*6110*/  SHF.R.S32.HI R12, RZ, 0x7, R3 ;  /* 0x00000007ff0c7819 */ /* 0x000fe20000011403 */
[----:B------:R-:W-:-:S04]  /*6120*/  IMAD.MOV.U32 R3, RZ, RZ, RZ ;  /* 0x000000ffff037224 */ /* 0x000fc800078e00ff */
[----:B------:R-:W-:-:S07]  /*6130*/  VIADD R10, R12, 0x1 ;  /* 0x000000010c0a7836 */ /* 0x000fce0000000000 */
.L_x_142:
[----:B------:R-:W-:-:S03]  /*6140*/  UMOV UR6, 0xffffffff ;  /* 0xffffffff00067882 */ /* 0x000fc60000000000 */
[----:B------:R-:W-:Y:S05]  /*6150*/  BRA.DIV UR6, `(.L_x_131) ;  /* 0x0000000e06d47947 */ /* 0x000fea000b800000 */
[----:B------:R-:W-:-:S13]  /*6160*/  ELECT P6, URZ, PT ;  /* 0x00000000003f782f */ /* 0x000fda00038c0000 */
.L_x_153:
[----:B------:R-:W0:Y:S01]  /*6170*/  LDC R4, c[0x0][0x28c] ;  /* 0x0000a300ff047b82 */ /* 0x000e220000000800 */
[----:B------:R-:W-:Y:S01]  /*6180*/  BSSY B1, `(.L_x_132) ;  /* 0x0000043000017945 */ /* 0x000fe20003800000 */
[----:B0-----:R-:W-:-:S13]  /*6190*/  ISETP.LT.OR P6, PT, R4, 0x1, !P6 ;  /* 0x000000010400780c */ /* 0x001fda00077c1670 */
[----:B------:R-:W-:Y:S05]  /*61a0*/  @P6 BRA `(.L_x_133) ;  /* 0x0000000400006947 */ /* 0x000fea0003800000 */
[----:B------:R-:W-:Y:S02]  /*61b0*/  IMAD.SHL.U32 R13, R13, 0x80, RZ ;  /* 0x000000800d0d7824 */ /* 0x000fe400078e00ff */
[----:B------:R-:W-:Y:S02]  /*61c0*/  IMAD R20, R20, 0x60, RZ ;  /* 0x0000006014147824 */ /* 0x000fe400078e02ff */
[----:B------:R-:W-:Y:S02]  /*61d0*/  IMAD.MOV.U32 R21, RZ, RZ, RZ ;  /* 0x000000ffff157224 */ /* 0x000fe400078e00ff */
[----:B------:R-:W-:Y:S02]  /*61e0*/  IMAD.MOV.U32 R4, RZ, RZ, R10 ;  /* 0x000000ffff047224 */ /* 0x000fe400078e000a */
[----:B------:R-:W-:Y:S02]  /*61f0*/  IMAD.MOV.U32 R5, RZ, RZ, R0 ;  /* 0x000000ffff057224 */ /* 0x000fe400078e0000 */
[----:B------:R-:W-:-:S07]  /*6200*/  IMAD.MOV.U32 R6, RZ, RZ, R3 ;  /* 0x000000ffff067224 */ /* 0x000fce00078e0003 */
.L_x_137:
[----:B------:R-:W0:Y:S01]  /*6210*/  S2R R14, SR_CgaCtaId ;  /* 0x00000000000e7919 */ /* 0x000e220000008800 */
[----:B------:R-:W-:Y:S01]  /*6220*/  MOV R7, 0x400 ;  /* 0x0000040000077802 */ /* 0x000fe20000000f00 */
[----:B------:R-:W1:Y:S03]  /*6230*/  @!P2 LDC R9, c[0x0][0x500] ;  /* 0x00014000ff09ab82 */ /* 0x000e660000000800 */
[----:B0-----:R-:W-:Y:S02]  /*6240*/  LEA R15, R14, R7, 0x18 ;  /* 0x000000070e0f7211 */ /* 0x001fe400078ec0ff */
[----:B------:R-:W-:-:S03]  /*6250*/  SHF.L.U32 R7, R5, 0x1f, RZ ;  /* 0x0000001f05077819 */ /* 0x000fc600000006ff */
[----:B------:R-:W-:-:S04]  /*6260*/  IMAD R14, R6, 0x8, R15 ;  /* 0x00000008060e7824 */ /* 0x000fc800078e020f */
[----:B------:R-:W0:Y:S02]  /*6270*/  SYNCS.PHASECHK.TRANS64.TRYWAIT P1, [R14+URZ+0x20], R7 ;  /* 0x000020070e0075a7 */ /* 0x000e24000802017f */
[----:B01----:R-:W-:Y:S05]  /*6280*/  @!P1 BRA `(.L_x_134) ;  /* 0x0000000c00a89947 */ /* 0x003fea0003800000 */
.L_x_154:
[----:B0-----:R-:W-:Y:S01]  /*6290*/  PRMT R7, R19, 0x9910, RZ ;  /* 0x0000991013077816 */ /* 0x001fe200000000ff */
[----:B------:R0:W-:Y:S03]  /*62a0*/  @!P2 SYNCS.ARRIVE.TRANS64 RZ, [R14+URZ], R9 ;  /* 0x000000090effa9a7 */ /* 0x0001e6000800003f */
[----:B------:R-:W-:-:S13]  /*62b0*/  ISETP.NE.AND P1, PT, R7, 0x2, PT ;  /* 0x000000020700780c */ /* 0x000fda0003f25270 */
[----:B0-----:R-:W-:Y:S05]  /*62c0*/  @P1 BRA `(.L_x_135) ;  /* 0x0000000000041947 */ /* 0x001fea0003800000 */
[----:B------:R-:W-:Y:S01]  /*62d0*/  BPT.TRAP 0x1 ;  /* 0x000000040000795c */ /* 0x000fe20000300000 */
.L_x_135:
[----:B------:R-:W-:Y:S05]  /*62e0*/  @P0 BRA `(.L_x_136) ;  /* 0x0000000000040947 */ /* 0x000fea0003800000 */
[----:B------:R-:W-:Y:S01]  /*62f0*/  BPT.TRAP 0x1 ;  /* 0x000000040000795c */ /* 0x000fe20000300000 */
.L_x_136:
[C-C-:B------:R-:W-:Y:S01]  /*6300*/  IMAD R7, R6.reuse, 0x8000, R15.reuse ;  /* 0x0000800006077824 */ /* 0x140fe200078e020f */
[----:B------:R-:W-:Y:S01]  /*6310*/  R2UR UR34, R21 ;  /* 0x00000000152272ca */ /* 0x000fe200000e0000 */
[----:B------:R-:W-:Y:S01]  /*6320*/  IMAD R15, R6, 0x6000, R15 ;  /* 0x00006000060f7824 */ /* 0x000fe200078e020f */
[----:B------:R-:W-:Y:S01]  /*6330*/  R2UR UR33, R14 ;  /* 0x000000000e2172ca */ /* 0x000fe200000e0000 */
[----:B------:R-:W-:Y:S01]  /*6340*/  VIADD R4, R4, 0xffffffff ;  /* 0xffffffff04047836 */ /* 0x000fe20000000000 */
[----:B------:R-:W-:Y:S01]  /*6350*/  R2UR UR24, R7 ;  /* 0x00000000071872ca */ /* 0x000fe200000e0000 */
[----:B------:R-:W-:Y:S01]  /*6360*/  UIADD3 UR6, UP0, UR22, 0xf0, URZ ;  /* 0x000000f016067890 */ /* 0x000fe2000ff1e03f */
[----:B------:R-:W-:Y:S01]  /*6370*/  R2UR UR8, R15 ;  /* 0x000000000f0872ca */ /* 0x000fe200000e0000 */
[----:B------:R-:W-:Y:S01]  /*6380*/  UIADD3 UR30, UP1, UR22, 0x1f0, URZ ;  /* 0x000001f0161e7890 */ /* 0x000fe2000ff3e03f */
[----:B------:R-:W-:Y:S01]  /*6390*/  R2UR UR36, R8 ;  /* 0x00000000082472ca */ /* 0x000fe200000e0000 */
[----:B------:R-:W-:Y:S01]  /*63a0*/  UIADD3.X UR7, URZ, UR23, URZ, UP0, !UPT ;  /* 0x000000173f077290 */ /* 0x000fe200087fe43f */
[----:B------:R-:W-:Y:S01]  /*63b0*/  R2UR UR35, R13 ;  /* 0x000000000d2372ca */ /* 0x000fe200000e0000 */
[----:B------:R-:W-:Y:S01]  /*63c0*/  UIADD3.X UR31, URZ, UR23, URZ, UP1, !UPT ;  /* 0x000000173f1f7290 */ /* 0x000fe20008ffe43f */
[----:B------:R-:W-:Y:S01]  /*63d0*/  R2UR UR19, R20 ;  /* 0x00000000141372ca */ /* 0x000fe200000e0000 */
[----:B------:R-:W-:Y:S01]  /*63e0*/  UIADD3 UR26, UR34, 0x40, URZ ;  /* 0x00000040221a7890 */ /* 0x000fe2000fffe03f */
[----:B------:R-:W-:Y:S01]  /*63f0*/  ISETP.GT.AND P3, PT, R4, 0x1, PT ;  /* 0x000000010400780c */ /* 0x000fe20003f64270 */
[----:B------:R-:W-:Y:S01]  /*6400*/  VIADD R6, R6, 0x1 ;  /* 0x0000000106067836 */ /* 0x000fe20000000000 */
[----:B------:R-:W-:Y:S01]  /*6410*/  UMOV UR14, 0x0 ;  /* 0x00000000000e7882 */ /* 0x000fe20000000000 */
[----:B------:R-:W-:Y:S01]  /*6420*/  UIADD3 UR32, UR24, 0x100, URZ ;  /* 0x0000010018207890 */ /* 0x000fe2000fffe03f */
[----:B------:R-:W-:Y:S01]  /*6430*/  VIADD R21, R21, 0x80 ;  /* 0x0000008015157836 */ /* 0x000fe20000000000 */
[----:B------:R-:W-:Y:S01]  /*6440*/  UIADD3 UR24, UR24, 0x4100, URZ ;  /* 0x0000410018187890 */ /* 0x000fe2000fffe03f */
[----:B------:R-:W-:Y:S01]  /*6450*/  ISETP.NE.AND P1, PT, R6, 0x4, PT ;  /* 0x000000040600780c */ /* 0x000fe20003f25270 */
[----:B------:R-:W-:-:S02]  /*6460*/  UIADD3 UR16, UR8, 0x20100, URZ ;  /* 0x0002010008107890 */ /* 0x000fc4000fffe03f */
[----:B------:R-:W-:Y:S01]  /*6470*/  UIADD3 UR8, UR8, 0x23100, URZ ;  /* 0x0002310008087890 */ /* 0x000fe2000fffe03f */
[----:B------:R-:W-:Y:S01]  /*6480*/  SEL R14, RZ, 0x1, P1 ;  /* 0x00000001ff0e7807 */ /* 0x000fe20000800000 */
[----:B------:R-:W-:Y:S01]  /*6490*/  UMOV UR15, 0x10000000 ;  /* 0x10000000000f7882 */ /* 0x000fe20000000000 */
[----:B------:R-:W-:Y:S01]  /*64a0*/  UMOV UR25, UR33 ;  /* 0x0000002100197c82 */ /* 0x000fe20008000000 */
[----:B------:R-:W-:Y:S01]  /*64b0*/  UMOV UR28, UR36 ;  /* 0x00000024001c7c82 */ /* 0x000fe20008000000 */
[----:B------:R-:W-:Y:S01]  /*64c0*/  UMOV UR27, UR35 ;  /* 0x00000023001b7c82 */ /* 0x000fe20008000000 */
[----:B------:R-:W-:Y:S01]  /*64d0*/  UMOV UR17, UR33 ;  /* 0x0000002100117c82 */ /* 0x000fe20008000000 */
[----:B------:R-:W-:Y:S01]  /*64e0*/  UMOV UR18, UR34 ;  /* 0x0000002200127c82 */ /* 0x000fe20008000000 */
[----:B------:R-:W-:Y:S01]  /*64f0*/  UMOV UR20, UR36 ;  /* 0x0000002400147c82 */ /* 0x000fe20008000000 */
[----:B------:R0:W-:Y:S01]  /*6500*/  UTMALDG.3D [UR32], [UR6], desc[UR14] ;  /* 0x00000e20060075b4 */ /* 0x0001e20008011000 */
[----:B------:R-:W-:Y:S01]  /*6510*/  UMOV UR9, UR33 ;  /* 0x0000002100097c82 */ /* 0x000fe20008000000 */
[----:B------:R-:W-:Y:S01]  /*6520*/  UMOV UR11, UR19 ;  /* 0x00000013000b7c82 */ /* 0x000fe20008000000 */
[----:B------:R-:W-:Y:S01]  /*6530*/  UMOV UR12, UR36 ;  /* 0x00000024000c7c82 */ /* 0x000fe20008000000 */
[----:B------:R-:W-:Y:S01]  /*6540*/  UMOV UR10, UR26 ;  /* 0x0000001a000a7c82 */ /* 0x000fe20008000000 */
[----:B------:R-:W-:-:S02]  /*6550*/  LOP3.LUT R5, R5, R14, RZ, 0x3c, !PT ;  /* 0x0000000e05057212 */ /* 0x000fc400078e3cff */
[----:B------:R-:W-:Y:S01]  /*6560*/  SEL R6, R6, RZ, P1 ;  /* 0x000000ff06067207 */ /* 0x000fe20000800000 */
[----:B------:R0:W-:Y:S01]  /*6570*/  UTMALDG.3D [UR24], [UR6], desc[UR14] ;  /* 0x00000e18060075b4 */ /* 0x0001e20008011000 */
[----:B------:R0:W-:Y:S01]  /*6580*/  UTMALDG.3D [UR16], [UR30], desc[UR14] ;  /* 0x00000e101e0075b4 */ /* 0x0001e20008011000 */
[----:B------:R0:W-:Y:S02]  /*6590*/  UTMALDG.3D [UR8], [UR30], desc[UR14] ;  /* 0x00000e081e0075b4 */ /* 0x0001e40008011000 */
[----:B0-----:R-:W-:Y:S05]  /*65a0*/  @P3 BRA `(.L_x_137) ;  /* 0xfffffffc00183947 */ /* 0x001fea000383ffff */
.L_x_133:
[----:B------:R-:W-:Y:S05]  /*65b0*/  BSYNC B1 ;  /* 0x0000000000017941 */ /* 0x000fea0003800000 */
.L_x_132:
[----:B------:R-:W-:Y:S01]  /*65c0*/  LOP3.LUT P3, RZ, R11, 0xff, RZ, 0xc0, !PT ;  /* 0x000000ff0bff7812 */ /* 0x000fe2000786c0ff */
[----:B------:R-:W-:Y:S01]  /*65d0*/  IMAD.IADD R3, R12, 0x1, R3 ;  /* 0x000000010c037824 */ /* 0x000fe200078e0203 */
[----:B------:R-:W-:Y:S01]  /*65e0*/  IADD3 R16, P4, R16, UR38, RZ ;  /* 0x0000002610107c10 */ /* 0x000fe2000ff9e0ff */
[----:B------:R-:W-:Y:S01]  /*65f0*/  ULDC.64 UR6, c[0x0][0x650] ;  /* 0x0001940000067ab9 */ /* 0x000fe20000000a00 */
[----:B------:R-:W-:Y:S01]  /*6600*/  BSSY B1, `(.L_x_138) ;  /* 0x000006c000017945 */ /* 0x000fe20003800000 */
[----:B------:R-:W-:Y:S01]  /*6610*/  IMAD.MOV.U32 R13, RZ, RZ, -0x1 ;  /* 0xffffffffff0d7424 */ /* 0x000fe200078e00ff */
[----:B------:R-:W-:Y:S01]  /*6620*/  ISETP.GT.U32.AND P1, PT, R3, 0x3, PT ;  /* 0x000000030300780c */ /* 0x000fe20003f24070 */
[----:B------:R-:W-:Y:S01]  /*6630*/  IMAD.MOV.U32 R20, RZ, RZ, -0x1 ;  /* 0xffffffffff147424 */ /* 0x000fe200078e00ff */
[----:B------:R-:W-:Y:S01]  /*6640*/  SHF.R.U32.HI R4, RZ, 0x2, R3 ;  /* 0x00000002ff047819 */ /* 0x000fe20000011603 */
[----:B------:R-:W-:Y:S01]  /*6650*/  IMAD.MOV.U32 R8, RZ, RZ, -0x1 ;  /* 0xffffffffff087424 */ /* 0x000fe200078e00ff */
[----:B------:R-:W-:-:S02]  /*6660*/  ISETP.LT.U32.AND P1, PT, R12, 0x4, P1 ;  /* 0x000000040c00780c */ /* 0x000fc40000f21070 */
[----:B------:R-:W-:Y:S01]  /*6670*/  IADD3.X R17, R17, UR41, RZ, P4, !PT ;  /* 0x0000002911117c10 */ /* 0x000fe2000a7fe4ff */
[----:B------:R-:W0:Y:S01]  /*6680*/  @P3 S2R R6, SR_CgaCtaId ;  /* 0x0000000000063919 */ /* 0x000e220000008800 */
[----:B------:R-:W-:Y:S02]  /*6690*/  @P3 MOV R5, 0x400 ;  /* 0x0000040000053802 */ /* 0x000fe40000000f00 */
[----:B------:R-:W-:Y:S02]  /*66a0*/  ISETP.GE.U32.AND P4, PT, R16, UR6, PT ;  /* 0x0000000610007c0c */ /* 0x000fe4000bf86070 */
[----:B------:R-:W-:Y:S02]  /*66b0*/  LOP3.LUT R4, R4, 0x1, RZ, 0xc0, !PT ;  /* 0x0000000104047812 */ /* 0x000fe400078ec0ff */
[----:B------:R-:W-:Y:S02]  /*66c0*/  LOP3.LUT R3, R3, 0x3, RZ, 0xc0, !PT ;  /* 0x0000000303037812 */ /* 0x000fe400078ec0ff */
[----:B------:R-:W-:-:S02]  /*66d0*/  PRMT R11, RZ, 0x7610, R11 ;  /* 0x00007610ff0b7816 */ /* 0x000fc4000000000b */
[----:B0-----:R-:W-:-:S04]  /*66e0*/  @P3 LEA R5, R6, R5, 0x18 ;  /* 0x0000000506053211 */ /* 0x001fc800078ec0ff */
[----:B------:R0:W-:Y:S01]  /*66f0*/  @P3 SYNCS.ARRIVE.TRANS64.A1T0 RZ, [R5+URZ+0x58], RZ ;  /* 0x000058ff05ff39a7 */ /* 0x0001e2000810003f */
[----:B------:R-:W-:-:S04]  /*6700*/  ISETP.NE.U32.AND P3, PT, R4, 0x1, PT ;  /* 0x000000010400780c */ /* 0x000fc80003f65070 */
[----:B------:R-:W-:Y:S02]  /*6710*/  ISETP.GT.U32.AND P3, PT, R12, 0x3, !P3 ;  /* 0x000000030c00780c */ /* 0x000fe40005f64070 */
[----:B0-----:R-:W-:Y:S02]  /*6720*/  SEL R5, RZ, 0x1, !P1 ;  /* 0x00000001ff057807 */ /* 0x001fe40004800000 */
[----:B------:R-:W-:Y:S02]  /*6730*/  ISETP.GE.U32.AND.EX P1, PT, R17, UR7, PT, P4 ;  /* 0x0000000711007c0c */ /* 0x000fe4000bf26140 */
[----:B------:R-:W-:-:S04]  /*6740*/  SEL R4, RZ, 0x1, !P3 ;  /* 0x00000001ff047807 */ /* 0x000fc80005800000 */
[----:B------:R-:W-:Y:S02]  /*6750*/  LOP3.LUT R0, R4, R0, R5, 0x96, !PT ;  /* 0x0000000004007212 */ /* 0x000fe400078e9605 */
[----:B------:R-:W-:-:S05]  /*6760*/  PRMT R4, RZ, 0x7610, R4 ;  /* 0x00007610ff047816 */ /* 0x000fca0000000004 */
[----:B------:R-:W-:Y:S05]  /*6770*/  @P1 BRA `(.L_x_139) ;  /* 0x0000000400501947 */ /* 0x000fea0003800000 */
[----:B------:R-:W-:Y:S01]  /*6780*/  ULDC.64 UR6, c[0x0][0x628] ;  /* 0x00018a0000067ab9 */ /* 0x000fe20000000a00 */
[----:B------:R-:W0:Y:S01]  /*6790*/  S2R R14, SR_CTAID.X ;  /* 0x00000000000e7919 */ /* 0x000e220000002500 */
[----:B------:R-:W-:Y:S01]  /*67a0*/  ISETP.NE.U32.AND P1, PT, RZ, UR6, PT ;  /* 0x00000006ff007c0c */ /* 0x000fe2000bf25070 */
[----:B------:R-:W-:Y:S01]  /*67b0*/  ULDC UR9, c[0x0][0x630] ;  /* 0x00018c0000097ab9 */ /* 0x000fe20000000800 */
[----:B------:R-:W-:Y:S01]  /*67c0*/  IMAD.MOV.U32 R4, RZ, RZ, R16 ;  /* 0x000000ffff047224 */ /* 0x000fe200078e0010 */
[----:B------:R-:W1:Y:S01]  /*67d0*/  S2R R13, SR_CTAID.Y ;  /* 0x00000000000d7919 */ /* 0x000e620000002600 */
[----:B------:R-:W-:Y:S01]  /*67e0*/  ISETP.NE.AND.EX P1, PT, RZ, UR7, PT, P1 ;  /* 0x00000007ff007c0c */ /* 0x000fe2000bf25310 */
[----:B------:R-:W-:-:S12]  /*67f0*/  IMAD.MOV.U32 R5, RZ, RZ, R17 ;  /* 0x000000ffff057224 */ /* 0x000fd800078e0011 */
[----:B------:R-:W-:Y:S05]  /*6800*/  @!P1 BRA `(.L_x_140) ;  /* 0x0000000000289947 */ /* 0x000fea0003800000 */
[----:B------:R-:W-:Y:S02]  /*6810*/  ULDC UR8, c[0x0][0x634] ;  /* 0x00018d0000087ab9 */ /* 0x000fe40000000800 */
[----:B------:R-:W-:-:S05]  /*6820*/  IADD3 R9, P1, R16, UR8, RZ ;  /* 0x0000000810097c10 */ /* 0x000fca000ff3e0ff */
[----:B------:R-:W-:-:S04]  /*6830*/  IMAD.X R15, RZ, RZ, R17, P1 ;  /* 0x000000ffff0f7224 */ /* 0x000fc800008e0611 */
[----:B------:R-:W-:-:S04]  /*6840*/  IMAD.WIDE.U32 R6, R15, UR6, RZ ;  /* 0x000000060f067c25 */ /* 0x000fc8000f8e00ff */
[----:B------:R-:W-:-:S04]  /*6850*/  IMAD.WIDE.U32 R6, P1, R9, UR7, R6 ;  /* 0x0000000709067c25 */ /* 0x000fc8000f820006 */
[----:B------:R-:W-:-:S04]  /*6860*/  IMAD.WIDE.U32 R8, R9, UR6, RZ ;  /* 0x0000000609087c25 */ /* 0x000fc8000f8e00ff */
[----:B------:R-:W-:Y:S01]  /*6870*/  IMAD.X R5, RZ, RZ, RZ, P1 ;  /* 0x000000ffff057224 */ /* 0x000fe200008e06ff */
[----:B------:R-:W-:Y:S01]  /*6880*/  IADD3 RZ, P1, R9, R6, RZ ;  /* 0x0000000609ff7210 */ /* 0x000fe20007f3e0ff */
[----:B------:R-:W-:-:S04]  /*6890*/  IMAD.MOV.U32 R4, RZ, RZ, R7 ;  /* 0x000000ffff047224 */ /* 0x000fc800078e0007 */
[----:B------:R-:W-:-:S08]  /*68a0*/  IMAD.WIDE.U32.X R4, R15, UR7, R4, P1 ;  /* 0x000000070f047c25 */ /* 0x000fd000088e0404 */
.L_x_140:
[--C-:B------:R-:W-:Y:S01]  /*68b0*/  SHF.R.U64 R8, R4, UR9, R5.reuse ;  /* 0x0000000904087c19 */ /* 0x100fe20008001205 */
[----:B------:R-:W-:Y:S01]  /*68c0*/  ULDC.64 UR6, c[0x0][0x620] ;  /* 0x0001880000067ab9 */ /* 0x000fe20000000a00 */
[----:B------:R-:W-:Y:S01]  /*68d0*/  SHF.R.U32.HI R4, RZ, UR9, R5 ;  /* 0x00000009ff047c19 */ /* 0x000fe20008011605 */
[----:B------:R-:W2:Y:S01]  /*68e0*/  LDC R25, c[0x0][0x144] ;  /* 0x00005100ff197b82 */ /* 0x000ea20000000800 */
[----:B------:R-:W-:Y:S01]  /*68f0*/  IADD3 R7, P1, RZ, -R8, RZ ;  /* 0x80000008ff077210 */ /* 0x000fe20007f3e0ff */
[----:B------:R-:W-:Y:S01]  /*6900*/  ULDC.64 UR10, c[0x0][0x640] ;  /* 0x00019000000a7ab9 */ /* 0x000fe20000000a00 */
[----:B0-----:R-:W-:Y:S01]  /*6910*/  I2FP.F32.U32 R9, R14 ;  /* 0x0000000e00097245 */ /* 0x001fe20000201000 */
[----:B------:R-:W-:Y:S02]  /*6920*/  ULDC UR8, c[0x0][0x608] ;  /* 0x0001820000087ab9 */ /* 0x000fe40000000800 */
[----:B------:R-:W-:Y:S01]  /*6930*/  IMAD.X R4, RZ, RZ, ~R4, P1 ;  /* 0x000000ffff047224 */ /* 0x000fe200008e0e04 */
[----:B------:R-:W-:Y:S01]  /*6940*/  ISETP.NE.U32.AND P1, PT, RZ, UR10, PT ;  /* 0x0000000aff007c0c */ /* 0x000fe2000bf25070 */
[----:B------:R-:W0:Y:S02]  /*6950*/  LDC R20, c[0x0][0x148] ;  /* 0x00005200ff147b82 */ /* 0x000e240000000800 */
[----:B------:R-:W-:Y:S01]  /*6960*/  IMAD R6, R4, UR6, RZ ;  /* 0x0000000604067c24 */ /* 0x000fe2000f8e02ff */
[----:B------:R-:W-:Y:S01]  /*6970*/  ISETP.NE.AND.EX P1, PT, RZ, UR11, PT, P1 ;  /* 0x0000000bff007c0c */ /* 0x000fe2000bf25310 */
[----:B------:R-:W-:Y:S01]  /*6980*/  IMAD.WIDE.U32 R4, R7, UR6, R16 ;  /* 0x0000000607047c25 */ /* 0x000fe2000f8e0010 */
[----:B------:R-:W-:-:S03]  /*6990*/  ULDC UR6, c[0x0][0x150] ;  /* 0x0000540000067ab9 */ /* 0x000fc60000000800 */
[----:B------:R-:W-:Y:S02]  /*69a0*/  IMAD R7, R7, UR7, R6 ;  /* 0x0000000707077c24 */ /* 0x000fe4000f8e0206 */
[----:B------:R-:W-:Y:S01]  /*69b0*/  FMUL R6, R9, UR6 ;  /* 0x0000000609067c20 */ /* 0x000fe20008400000 */
[----:B------:R-:W-:Y:S01]  /*69c0*/  ULDC UR6, c[0x0][0x618] ;  /* 0x0001860000067ab9 */ /* 0x000fe20000000800 */
[----:B------:R-:W-:Y:S01]  /*69d0*/  ULDC UR7, c[0x0][0x154] ;  /* 0x0000550000077ab9 */ /* 0x000fe20000000800 */
[----:B------:R-:W-:-:S03]  /*69e0*/  IMAD.IADD R5, R5, 0x1, R7 ;  /* 0x0000000105057824 */ /* 0x000fc600078e0207 */
[----:B------:R-:W3:Y:S02]  /*69f0*/  F2I.U32.TRUNC.NTZ R6, R6 ;  /* 0x0000000600067305 */ /* 0x000ee4000020f000 */
[----:B------:R-:W-:Y:S02]  /*6a00*/  SHF.R.U64 R9, R4, UR6, R5 ;  /* 0x0000000604097c19 */ /* 0x000fe40008001205 */
[----:B-1----:R-:W-:-:S05]  /*6a10*/  I2FP.F32.U32 R4, R13 ;  /* 0x0000000d00047245 */ /* 0x002fca0000201000 */
[----:B------:R-:W-:Y:S01]  /*6a20*/  FMUL R22, R4, UR7 ;  /* 0x0000000704167c20 */ /* 0x000fe20008400000 */
[----:B------:R-:W-:Y:S01]  /*6a30*/  SHF.R.U32.HI R4, RZ, UR6, R5 ;  /* 0x00000006ff047c19 */ /* 0x000fe20008011605 */
[----:B------:R-:W-:-:S03]  /*6a40*/  ULDC UR6, c[0x0][0x658] ;  /* 0x0001960000067ab9 */ /* 0x000fc60000000800 */
[--C-:B------:R-:W-:Y:S01]  /*6a50*/  SHF.R.U64 R21, R9, UR8, R4.reuse ;  /* 0x0000000809157c19 */ /* 0x100fe20008001204 */
[----:B------:R-:W1:Y:S01]  /*6a60*/  F2I.U32.TRUNC.NTZ R22, R22 ;  /* 0x0000001600167305 */ /* 0x000e62000020f000 */
[----:B------:R-:W-:Y:S01]  /*6a70*/  SHF.R.U32.HI R4, RZ, UR8, R4 ;  /* 0x00000008ff047c19 */ /* 0x000fe20008011604 */
[----:B---3--:R-:W-:-:S03]  /*6a80*/  IMAD.MOV R6, RZ, RZ, -R6 ;  /* 0x000000ffff067224 */ /* 0x008fc600078e0a06 */
[----:B------:R-:W-:Y:S01]  /*6a90*/  SHF.R.U64 R15, R21, UR6, R4 ;  /* 0x00000006150f7c19 */ /* 0x000fe20008001204 */
[----:B--2---:R-:W-:Y:S01]  /*6aa0*/  IMAD R14, R25, R6, R14 ;  /* 0x00000006190e7224 */ /* 0x004fe200078e020e */
[----:B------:R-:W-:-:S03]  /*6ab0*/  SHF.R.U32.HI R23, RZ, UR6, R4 ;  /* 0x00000006ff177c19 */ /* 0x000fc60008011604 */
[----:B------:R-:W-:Y:S02]  /*6ac0*/  IMAD.MOV.U32 R4, RZ, RZ, R15 ;  /* 0x000000ffff047224 */ /* 0x000fe400078e000f */
[----:B------:R-:W-:Y:S01]  /*6ad0*/  IMAD.MOV.U32 R5, RZ, RZ, R23 ;  /* 0x000000ffff057224 */ /* 0x000fe200078e0017 */
[----:B-1----:R-:W-:Y:S06]  /*6ae0*/  @!P1 BRA `(.L_x_141) ;  /* 0x0000000000289947 */ /* 0x002fec0003800000 */
[----:B------:R-:W-:Y:S02]  /*6af0*/  ULDC UR6, c[0x0][0x64c] ;  /* 0x0001930000067ab9 */ /* 0x000fe40000000800 */
[----:B------:R-:W-:-:S05]  /*6b00*/  IADD3 R5, P1, R15, UR6, RZ ;  /* 0x000000060f057c10 */ /* 0x000fca000ff3e0ff */
[----:B------:R-:W-:-:S04]  /*6b10*/  IMAD.X R23, RZ, RZ, R23, P1 ;  /* 0x000000ffff177224 */ /* 0x000fc800008e0617 */
[----:B------:R-:W-:-:S04]  /*6b20*/  IMAD.WIDE.U32 R6, R23, UR10, RZ ;  /* 0x0000000a17067c25 */ /* 0x000fc8000f8e00ff */
[----:B------:R-:W-:-:S04]  /*6b30*/  IMAD.WIDE.U32 R6, P1, R5, UR11, R6 ;  /* 0x0000000b05067c25 */ /* 0x000fc8000f820006 */
[----:B------:R-:W-:-:S04]  /*6b40*/  IMAD.WIDE.U32 R4, R5, UR10, RZ ;  /* 0x0000000a05047c25 */ /* 0x000fc8000f8e00ff */
[----:B------:R-:W-:Y:S01]  /*6b50*/  IMAD.MOV.U32 R4, RZ, RZ, R7 ;  /* 0x000000ffff047224 */ /* 0x000fe200078e0007 */
[----:B------:R-:W-:Y:S01]  /*6b60*/  IADD3 RZ, P3, R5, R6, RZ ;  /* 0x0000000605ff7210 */ /* 0x000fe20007f7e0ff */
[----:B------:R-:W-:-:S04]  /*6b70*/  IMAD.X R5, RZ, RZ, RZ, P1 ;  /* 0x000000ffff057224 */ /* 0x000fc800008e06ff */
[----:B------:R-:W-:-:S08]  /*6b80*/  IMAD.WIDE.U32.X R4, R23, UR11, R4, P3 ;  /* 0x0000000b17047c25 */ /* 0x000fd000098e0404 */
.L_x_141:
[----:B------:R-:W-:Y:S01]  /*6b90*/  ISETP.NE.AND P1, PT, R2, 0x1, PT ;  /* 0x000000010200780c */ /* 0x000fe20003f25270 */
[----:B------:R-:W-:Y:S01]  /*6ba0*/  ULDC UR6, c[0x0][0x648] ;  /* 0x0001920000067ab9 */ /* 0x000fe20000000800 */
[----:B------:R-:W-:Y:S01]  /*6bb0*/  LOP3.LUT R21, R21, UR13, RZ, 0xc0, !PT ;  /* 0x0000000d15157c12 */ /* 0x000fe2000f8ec0ff */
[----:B------:R-:W-:Y:S01]  /*6bc0*/  IMAD.MOV R22, RZ, RZ, -R22 ;  /* 0x000000ffff167224 */ /* 0x000fe200078e0a16 */
[----:B------:R-:W-:Y:S01]  /*6bd0*/  SHF.R.U64 R4, R4, UR6, R5 ;  /* 0x0000000604047c19 */ /* 0x000fe20008001205 */
[----:B------:R-:W-:Y:S01]  /*6be0*/  ULDC UR6, c[0x0][0x638] ;  /* 0x00018e0000067ab9 */ /* 0x000fe20000000800 */
[----:B------:R-:W-:Y:S01]  /*6bf0*/  ULDC UR7, c[0x0][0x610] ;  /* 0x0001840000077ab9 */ /* 0x000fe20000000800 */
[----:B------:R-:W-:Y:S02]  /*6c00*/  IMAD.MOV.U32 R5, RZ, RZ, 0x1 ;  /* 0x00000001ff057424 */ /* 0x000fe400078e00ff */
[----:B------:R-:W-:Y:S02]  /*6c10*/  IMAD.MOV R6, RZ, RZ, -R4 ;  /* 0x000000ffff067224 */ /* 0x000fe400078e0a04 */
[----:B------:R-:W-:Y:S01]  /*6c20*/  IMAD R21, R4, UR5, R21 ;  /* 0x0000000504157c24 */ /* 0x000fe2000f8e0215 */
[----:B------:R-:W-:Y:S01]  /*6c30*/  LOP3.LUT R4, R9, UR4, RZ, 0xc0, !PT ;  /* 0x0000000409047c12 */ /* 0x000fe2000f8ec0ff */
[----:B0-----:R-:W-:-:S02]  /*6c40*/  @P1 IMAD R14, R20, R22, R13 ;  /* 0x00000016140e1224 */ /* 0x001fc400078e020d */
[----:B------:R-:W-:Y:S01]  /*6c50*/  IMAD R15, R6, UR6, R15 ;  /* 0x00000006060f7c24 */ /* 0x000fe2000f8e020f */
[----:B------:R-:W-:Y:S01]  /*6c60*/  ULDC UR6, c[0x0][0x600] ;  /* 0x0001800000067ab9 */ /* 0x000fe20000000800 */
[----:B------:R-:W-:Y:S02]  /*6c70*/  IMAD R14, R21, UR7, R14 ;  /* 0x00000007150e7c24 */ /* 0x000fe4000f8e020e */
[--C-:B------:R-:W-:Y:S01]  /*6c80*/  IMAD R15, R15, UR6, R4.reuse ;  /* 0x000000060f0f7c24 */ /* 0x100fe2000f8e0204 */
[----:B------:R-:W-:-:S04]  /*6c90*/  PRMT R4, R5, 0x7610, R4 ;  /* 0x0000761005047816 */ /* 0x000fc80000000004 */
[----:B------:R-:W-:Y:S02]  /*6ca0*/  SEL R20, R15, R14, !P1 ;  /* 0x0000000e0f147207 */ /* 0x000fe40004800000 */
[----:B------:R-:W-:-:S07]  /*6cb0*/  SEL R13, R14, R15, !P1 ;  /* 0x0000000f0e0d7207 */ /* 0x000fce0004800000 */
.L_x_139:
[----:B------:R-:W-:Y:S05]  /*6cc0*/  BSYNC B1 ;  /* 0x0000000000017941 */ /* 0x000fea0003800000 */
.L_x_138:
[----:B------:R-:W-:-:S13]  /*6cd0*/  LOP3.LUT P1, RZ, R4, 0xff, RZ, 0xc0, !PT ;  /* 0x000000ff04ff7812 */ /* 0x000fda000782c0ff */
[----:B------:R-:W-:Y:S05]  /*6ce0*/  @P1 BRA `(.L_x_142) ;  /* 0xfffffff400141947 */ /* 0x000fea000383ffff */
[----:B------:R-:W-:Y:S05]  /*6cf0*/  BSYNC B0 ;  /* 0x0000000000007941 */ /* 0x000fea0003800000 */
.L_x_130:
[----:B------:R-:W-:-:S03]  /*6d00*/  UMOV UR6, 0xffffffff ;  /* 0xffffffff00067882 */ /* 0x000fc60000000000 */
[----:B------:R-:W-:Y:S05]  /*6d10*/  BRA.DIV UR6, `(.L_x_143) ;  /* 0x0000000606187947 */ /* 0x000fea000b800000 */
[----:B------:R-:W-:-:S13]  /*6d20*/  ELECT P6, URZ, PT ;  /* 0x00000000003f782f */ /* 0x000fda00038c0000 */
.L_x_157:
[----:B------:R-:W-:Y:S04]  /*6d30*/  BSSY B0, `(.L_x_144) ;  /* 0x000002b000007945 */ /* 0x000fe80003800000 */
[----:B------:R-:W-:Y:S05]  /*6d40*/  @!P6 BRA `(.L_x_145) ;  /* 0x0000000000a4e947 */ /* 0x000fea0003800000 */
[----:B------:R-:W-:-:S04]  /*6d50*/  LOP3.LUT R18, R18, 0x2, RZ, 0xfc, !PT ;  /* 0x0000000212127812 */ /* 0x000fc800078efcff */
[----:B------:R-:W-:-:S13]  /*6d60*/  ISETP.NE.AND P0, PT, R18, 0x3, PT ;  /* 0x000000031200780c */ /* 0x000fda0003f05270 */
[----:B------:R-:W-:Y:S05]  /*6d70*/  @!P0 BRA `(.L_x_146) ;  /* 0x0000000000048947 */ /* 0x000fea0003800000 */
[----:B------:R-:W-:Y:S01]  /*6d80*/  BPT.TRAP 0x1 ;  /* 0x000000040000795c */ /* 0x000fe20000300000 */
.L_x_146:
[----:B------:R-:W0:Y:S01]  /*6d90*/  S2R R5, SR_CgaCtaId ;  /* 0x0000000000057919 */ /* 0x000e220000008800 */
[----:B------:R-:W-:Y:S02]  /*6da0*/  MOV R2, 0x400 ;  /* 0x0000040000027802 */ /* 0x000fe40000000f00 */
[----:B------:R-:W-:Y:S02]  /*6db0*/  SHF.L.U32 R4, R0, 0x1f, RZ ;  /* 0x0000001f00047819 */ /* 0x000fe400000006ff */
[----:B0-----:R-:W-:-:S05]  /*6dc0*/  LEA R2, R5, R2, 0x18 ;  /* 0x0000000205027211 */ /* 0x001fca00078ec0ff */
[----:B------:R-:W-:-:S04]  /*6dd0*/  VIADD R2, R2, 0x20 ;  /* 0x0000002002027836 */ /* 0x000fc80000000000 */
[C---:B------:R-:W-:Y:S02]  /*6de0*/  IMAD R7, R3.reuse, 0x8, R2 ;  /* 0x0000000803077824 */ /* 0x040fe400078e0202 */
[----:B------:R-:W-:Y:S02]  /*6df0*/  VIADD R3, R3, 0x1 ;  /* 0x0000000103037836 */ /* 0x000fe40000000000 */
[----:B------:R-:W0:Y:S03]  /*6e00*/  SYNCS.PHASECHK.TRANS64.TRYWAIT P0, [R7+URZ], R4 ;  /* 0x00000004070075a7 */ /* 0x000e26000800017f */
[----:B------:R-:W-:-:S04]  /*6e10*/  ISETP.NE.AND P1, PT, R3, 0x4, PT ;  /* 0x000000040300780c */ /* 0x000fc80003f25270 */
[----:B------:R-:W-:Y:S02]  /*6e20*/  SEL R5, RZ, 0x1, P1 ;  /* 0x00000001ff057807 */ /* 0x000fe40000800000 */
[----:B------:R-:W-:Y:S02]  /*6e30*/  SEL R3, R3, RZ, P1 ;  /* 0x000000ff03037207 */ /* 0x000fe40000800000 */
[----:B------:R-:W-:-:S03]  /*6e40*/  LOP3.LUT R6, R0, R5, RZ, 0x3c, !PT ;  /* 0x0000000500067212 */ /* 0x000fc600078e3cff */
[----:B------:R-:W-:Y:S01]  /*6e50*/  IMAD R8, R3, 0x8, R2 ;  /* 0x0000000803087824 */ /* 0x000fe200078e0202 */
[----:B------:R-:W-:Y:S01]  /*6e60*/  SHF.L.U32 R5, R6, 0x1f, RZ ;  /* 0x0000001f06057819 */ /* 0x000fe200000006ff */
[----:B0-----:R-:W-:Y:S06]  /*6e70*/  @!P0 BRA `(.L_x_147) ;  /* 0x0000000000e08947 */ /* 0x001fec0003800000 */
.L_x_158:
[----:B------:R-:W1:Y:S01]  /*6e80*/  SYNCS.PHASECHK.TRANS64.TRYWAIT P0, [R8+URZ], R5 ;  /* 0x00000005080075a7 */ /* 0x000e62000800017f */
[----:B------:R-:W-:-:S05]  /*6e90*/  VIADD R0, R3, 0x1 ;  /* 0x0000000103007836 */ /* 0x000fca0000000000 */
[----:B------:R-:W-:-:S04]  /*6ea0*/  ISETP.NE.AND P1, PT, R0, 0x4, PT ;  /* 0x000000040000780c */ /* 0x000fc80003f25270 */
[----:B------:R-:W-:Y:S02]  /*6eb0*/  SEL R3, RZ, 0x1, P1 ;  /* 0x00000001ff037807 */ /* 0x000fe40000800000 */
[----:B0-----:R-:W-:Y:S02]  /*6ec0*/  SEL R7, R0, RZ, P1 ;  /* 0x000000ff00077207 */ /* 0x001fe40000800000 */
[----:B------:R-:W-:-:S03]  /*6ed0*/  LOP3.LUT R9, R6, R3, RZ, 0x3c, !PT ;  /* 0x0000000306097212 */ /* 0x000fc600078e3cff */
[----:B------:R-:W-:Y:S01]  /*6ee0*/  IMAD R11, R7, 0x8, R2 ;  /* 0x00000008070b7824 */ /* 0x000fe200078e0202 */
[----:B------:R-:W-:Y:S01]  /*6ef0*/  SHF.L.U32 R6, R9, 0x1f, RZ ;  /* 0x0000001f09067819 */ /* 0x000fe200000006ff */
[----:B-1----:R-:W-:Y:S06]  /*6f00*/  @!P0 BRA `(.L_x_148) ;  /* 0x0000000000d08947 */ /* 0x002fec0003800000 */
.L_x_159:
[----:B------:R-:W1:Y:S01]  /*6f10*/  SYNCS.PHASECHK.TRANS64.TRYWAIT P0, [R11+URZ], R6 ;  /* 0x000000060b0075a7 */ /* 0x000e62000800017f */
[----:B------:R-:W-:-:S05]  /*6f20*/  VIADD R0, R7, 0x1 ;  /* 0x0000000107007836 */ /* 0x000fca0000000000 */
[----:B------:R-:W-:-:S04]  /*6f30*/  ISETP.NE.AND P1, PT, R0, 0x4, PT ;  /* 0x000000040000780c */ /* 0x000fc80003f25270 */
[----:B------:R-:W-:Y:S02]  /*6f40*/  SEL R4, RZ, 0x1, P1 ;  /* 0x00000001ff047807 */ /* 0x000fe40000800000 */
[----:B------:R-:W-:Y:S02]  /*6f50*/  SEL R3, R0, RZ, P1 ;  /* 0x000000ff00037207 */ /* 0x000fe40000800000 */
[----:B------:R-:W-:Y:S01]  /*6f60*/  LOP3.LUT R0, R9, R4, RZ, 0x3c, !PT ;  /* 0x0000000409007212 */ /* 0x000fe200078e3cff */
[----:B-1----:R-:W-:Y:S06]  /*6f70*/  @!P0 BRA `(.L_x_149) ;  /* 0x0000000000c88947 */ /* 0x002fec0003800000 */
.L_x_160:
[----:B------:R-:W-:Y:S01]  /*6f80*/  IMAD R3, R3, 0x8, R2 ;  /* 0x0000000803037824 */ /* 0x000fe200078e0202 */
[----:B------:R-:W-:-:S07]  /*6f90*/  SHF.L.U32 R0, R0, 0x1f, RZ ;  /* 0x0000001f00007819 */ /* 0x000fce00000006ff */
.L_x_150:
[----:B--2---:R2:W3:Y:S02]  /*6fa0*/  SYNCS.PHASECHK.TRANS64.TRYWAIT P0, [R3+URZ], R0 ;  /* 0x00000000030075a7 */ /* 0x0044e4000800017f */
[----:B---3--:R-:W-:Y:S05]  /*6fb0*/  @!P0 NANOSLEEP.SYNCS 0x989680 ;  /* 0x009896800000895d */ /* 0x008fea0003900000 */
[----:B------:R-:W3:Y:S02]  /*6fc0*/  @!P0 SYNCS.PHASECHK.TRANS64 P0, [R3+URZ], R0 ;  /* 0x00000000030085a7 */ /* 0x000ee4000800007f */
[----:B---3--:R-:W-:Y:S05]  /*6fd0*/  @!P0 BRA `(.L_x_150) ;  /* 0xfffffffc00f08947 */ /* 0x008fea000383ffff */
.L_x_145:
[----:B------:R-:W-:Y:S05]  /*6fe0*/  BSYNC B0 ;  /* 0x0000000000007941 */ /* 0x000fea0003800000 */
.L_x_144:
[----:B------:R-:W-:Y:S05]  /*6ff0*/  EXIT ;  /* 0x000000000000794d */ /* 0x000fea0003800000 */
.L_x_17:
[----:B-1----:R1:W2:Y:S02]  /*7000*/  SYNCS.PHASECHK.TRANS64.TRYWAIT P1, [R3+URZ], R0 ;  /* 0x00000000030075a7 */ /* 0x0022a4000802017f */
[----:B--2---:R-:W-:Y:S05]  /*7010*/  @!P1 NANOSLEEP.SYNCS 0x989680 ;  /* 0x009896800000995d */ /* 0x004fea0003900000 */
[----:B------:R-:W2:Y:S02]  /*7020*/  @!P1 SYNCS.PHASECHK.TRANS64 P1, [R3+URZ], R0 ;  /* 0x00000000030095a7 */ /* 0x000ea4000802007f */
[----:B--2---:R-:W-:Y:S05]  /*7030*/  @!P1 BRA `(.L_x_17) ;  /* 0xfffffffc00f09947 */ /* 0x004fea000383ffff */
[----:B------:R-:W-:Y:S05]  /*7040*/  BRA `(.L_x_16) ;  /* 0xffffffa400187947 */ /* 0x000fea000383ffff */
.L_x_22:
[----:B-1----:R-:W-:-:S04]  /*7050*/  IMAD.U32 R4, RZ, RZ, UR8 ;  /* 0x00000008ff047e24 */ /* 0x002fc8000f8e00ff */
[----:B------:R1:W2:Y:S03]  /*7060*/  SYNCS.PHASECHK.TRANS64.TRYWAIT P1, [R4+URZ], R3 ;  /* 0x00000003040075a7 */ /* 0x0002a6000802017f */
[----:B--2---:R-:W-:Y:S05]  /*7070*/  @!P1 NANOSLEEP.SYNCS 0x989680 ;  /* 0x009896800000995d */ /* 0x004fea0003900000 */
[----:B------:R-:W2:Y:S02]  /*7080*/  @!P1 SYNCS.PHASECHK.TRANS64 P1, [R4+URZ], R3 ;  /* 0x00000003040095a7 */ /* 0x000ea4000802007f */
[----:B--2---:R-:W-:Y:S05]  /*7090*/  @!P1 BRA `(.L_x_22) ;  /* 0xfffffffc00ec9947 */ /* 0x004fea000383ffff */
[----:B------:R-:W-:Y:S05]  /*70a0*/  BRA `(.L_x_21) ;  /* 0xffffffa800547947 */ /* 0x000fea000383ffff */
.L_x_131:
[----:B------:R-:W-:Y:S01]  /*70b0*/  BSSY B1, `(.L_x_151) ;  /* 0x0000006000017945 */ /* 0x000fe20003800000 */
[----:B------:R-:W-:-:S07]  /*70c0*/  IMAD.MOV.U32 R15, RZ, RZ, -0x1 ;  /* 0xffffffffff0f7424 */ /* 0x000fce00078e00ff */
[----:B------:R-:W-:Y:S05]  /*70d0*/  WARPSYNC.COLLECTIVE R15, `(.L_x_152) ;  /* 0x000000000f0c7348 */ /* 0x000fea0003c00000 */
[----:B------:R-:W-:Y:S02]  /*70e0*/  ELECT P6, UR62, PT ;  /* 0x00000000003e782f */ /* 0x000fe400038c0000 */
[----:B------:R-:W-:Y:S01]  /*70f0*/  MOV R14, UR62 ;  /* 0x0000003e000e7c02 */ /* 0x000fe20008000f00 */
[----:B------:R-:W-:Y:S10]  /*7100*/  ENDCOLLECTIVE ;  /* 0x000000000000791b */ /* 0x000ff40003800000 */
.L_x_152:
[----:B------:R-:W-:Y:S05]  /*7110*/  BSYNC B1 ;  /* 0x0000000000017941 */ /* 0x000fea0003800000 */
.L_x_151:
[----:B------:R-:W-:Y:S05]  /*7120*/  BRA `(.L_x_153) ;  /* 0xfffffff000107947 */ /* 0x000fea000383ffff */
.L_x_134:
[----:B0-----:R0:W1:Y:S02]  /*7130*/  SYNCS.PHASECHK.TRANS64.TRYWAIT P1, [R14+URZ+0x20], R7 ;  /* 0x000020070e0075a7 */ /* 0x001064000802017f */
[----:B-1----:R-:W-:Y:S05]  /*7140*/  @!P1 NANOSLEEP.SYNCS 0x989680 ;  /* 0x009896800000995d */ /* 0x002fea0003900000 */
[----:B------:R-:W1:Y:S02]  /*7150*/  @!P1 SYNCS.PHASECHK.TRANS64 P1, [R14+URZ+0x20], R7 ;  /* 0x000020070e0095a7 */ /* 0x000e64000802007f */
[----:B-1----:R-:W-:Y:S05]  /*7160*/  @!P1 BRA `(.L_x_134) ;  /* 0xfffffffc00f09947 */ /* 0x002fea000383ffff */
[----:B------:R-:W-:Y:S05]  /*7170*/  BRA `(.L_x_154) ;  /* 0xfffffff000447947 */ /* 0x000fea000383ffff */
.L_x_143:
[----:B------:R-:W-:Y:S01]  /*7180*/  BSSY B0, `(.L_x_155) ;  /* 0x0000006000007945 */ /* 0x000fe20003800000 */
[----:B------:R-:W-:-:S07]  /*7190*/  IMAD.MOV.U32 R15, RZ, RZ, -0x1 ;  /* 0xffffffffff0f7424 */ /* 0x000fce00078e00ff */
[----:B------:R-:W-:Y:S05]  /*71a0*/  WARPSYNC.COLLECTIVE R15, `(.L_x_156) ;  /* 0x000000000f0c7348 */ /* 0x000fea0003c00000 */
[----:B------:R-:W-:Y:S02]  /*71b0*/  ELECT P6, UR62, PT ;  /* 0x00000000003e782f */ /* 0x000fe400038c0000 */
[----:B------:R-:W-:Y:S01]  /*71c0*/  MOV R14, UR62 ;  /* 0x0000003e000e7c02 */ /* 0x000fe20008000f00 */
[----:B------:R-:W-:Y:S10]  /*71d0*/  ENDCOLLECTIVE ;  /* 0x000000000000791b */ /* 0x000ff40003800000 */
.L_x_156:
[----:B------:R-:W-:Y:S05]  /*71e0*/  BSYNC B0 ;  /* 0x0000000000007941 */ /* 0x000fea0003800000 */
.L_x_155:
[----:B------:R-:W-:Y:S05]  /*71f0*/  BRA `(.L_x_157) ;  /* 0xfffffff800cc7947 */ /* 0x000fea000383ffff */
.L_x_147:
[----:B0-----:R0:W1:Y:S02]  /*7200*/  SYNCS.PHASECHK.TRANS64.TRYWAIT P0, [R7+URZ], R4 ;  /* 0x00000004070075a7 */ /* 0x001064000800017f */
[----:B-1----:R-:W-:Y:S05]  /*7210*/  @!P0 NANOSLEEP.SYNCS 0x989680 ;  /* 0x009896800000895d */ /* 0x002fea0003900000 */
[----:B------:R-:W1:Y:S02]  /*7220*/  @!P0 SYNCS.PHASECHK.TRANS64 P0, [R7+URZ], R4 ;  /* 0x00000004070085a7 */ /* 0x000e64000800007f */
[----:B-1----:R-:W-:Y:S05]  /*7230*/  @!P0 BRA `(.L_x_147) ;  /* 0xfffffffc00f08947 */ /* 0x002fea000383ffff */
[----:B------:R-:W-:Y:S05]  /*7240*/  BRA `(.L_x_158) ;  /* 0xfffffffc000c7947 */ /* 0x000fea000383ffff */
.L_x_148:
[----:B0-----:R0:W1:Y:S02]  /*7250*/  SYNCS.PHASECHK.TRANS64.TRYWAIT P0, [R8+URZ], R5 ;  /* 0x00000005080075a7 */ /* 0x001064000800017f */
[----:B-1----:R-:W-:Y:S05]  /*7260*/  @!P0 NANOSLEEP.SYNCS 0x989680 ;  /* 0x009896800000895d */ /* 0x002fea0003900000 */
[----:B------:R-:W1:Y:S02]  /*7270*/  @!P0 SYNCS.PHASECHK.TRANS64 P0, [R8+URZ], R5 ;  /* 0x00000005080085a7 */ /* 0x000e64000800007f */
[----:B-1----:R-:W-:Y:S05]  /*7280*/  @!P0 BRA `(.L_x_148) ;  /* 0xfffffffc00f08947 */ /* 0x002fea000383ffff */
[----:B------:R-:W-:Y:S05]  /*7290*/  BRA `(.L_x_159) ;  /* 0xfffffffc001c7947 */ /* 0x000fea000383ffff */
.L_x_149:
[----:B-1----:R1:W2:Y:S02]  /*72a0*/  SYNCS.PHASECHK.TRANS64.TRYWAIT P0, [R11+URZ], R6 ;  /* 0x000000060b0075a7 */ /* 0x0022a4000800017f */
[----:B--2---:R-:W-:Y:S05]  /*72b0*/  @!P0 NANOSLEEP.SYNCS 0x989680 ;  /* 0x009896800000895d */ /* 0x004fea0003900000 */
[----:B------:R-:W2:Y:S02]  /*72c0*/  @!P0 SYNCS.PHASECHK.TRANS64 P0, [R11+URZ], R6 ;  /* 0x000000060b0085a7 */ /* 0x000ea4000800007f */
[----:B--2---:R-:W-:Y:S05]  /*72d0*/  @!P0 BRA `(.L_x_149) ;  /* 0xfffffffc00f08947 */ /* 0x004fea000383ffff */
[----:B------:R-:W-:Y:S05]  /*72e0*/  BRA `(.L_x_160) ;  /* 0xfffffffc00247947 */ /* 0x000fea000383ffff */
.L_x_161:
[----:B------:R-:W-:-:S00]  /*72f0*/  BRA `(.L_x_161) ;  /* 0xfffffffc00fc7947 */ /* 0x000fc0000383ffff */
[----:B------:R-:W-:-:S00]  /*7300*/  NOP ;  /* 0x0000000000007918 */ /* 0x000fc00000000000 */
[----:B------:R-:W-:-:S00]  /*7310*/  NOP ;  /* 0x0000000000007918 */ /* 0x000fc00000000000 */
[----:B------:R-:W-:-:S00]  /*7320*/  NOP ;  /* 0x0000000000007918 */ /* 0x000fc00000000000 */
[----:B------:R-:W-:-:S00]  /*7330*/  NOP ;  /* 0x0000000000007918 */ /* 0x000fc00000000000 */
[----:B------:R-:W-:-:S00]  /*7340*/  NOP ;  /* 0x0000000000007918 */ /* 0x000fc00000000000 */
[----:B------:R-:W-:-:S00]  /*7350*/  NOP ;  /* 0x0000000000007918 */ /* 0x000fc00000000000 */
[----:B------:R-:W-:-:S00]  /*7360*/  NOP ;  /* 0x0000000000007918 */ /* 0x000fc00000000000 */
[----:B------:R-:W-:-:S00]  /*7370*/  NOP ;  /* 0x0000000000007918 */ /* 0x000fc00000000000 */
.L_x_162:


//--------------------- .nv.global.init           --------------------------
	.section	.nv.global.init,"aw",@progbits
.nv.global.init:
	.type		$str$22,@object
	.size		$str$22,($str$23 - $str$22)
$str$22:
        /*0000*/ 	.byte	0x6b, 0x5f, 0x74, 0x69, 0x6c, 0x65, 0x5f, 0x63, 0x6f, 0x75, 0x6e, 0x74, 0x20, 0x3e, 0x3d, 0x20
        /*0010*/ 	.byte	0x31, 0x00
	.type		$str$23,@object
	.size		$str$23,(__unnamed_1 - $str$23)
$str$23:
        /*0012*/ 	.byte	0x2f, 0x74, 0x6d, 0x70, 0x2f, 0x63, 0x75, 0x74, 0x6c, 0x61, 0x73, 0x73, 0x5f, 0x73, 0x77, 0x65
        /*0022*/ 	.byte	0x65, 0x70, 0x5f, 0x73, 0x72, 0x63, 0x2f, 0x69, 0x6e, 0x63, 0x6c, 0x75, 0x64, 0x65, 0x2f, 0x63
        /*0032*/ 	.byte	0x75, 0x74, 0x6c, 0x61, 0x73, 0x73, 0x2f, 0x67, 0x65, 0x6d, 0x6d, 0x2f, 0x63, 0x6f, 0x6c, 0x6c
        /*0042*/ 	.byte	0x65, 0x63, 0x74, 0x69, 0x76, 0x65, 0x2f, 0x73, 0x6d, 0x39, 0x30, 0x5f, 0x6d, 0x6d, 0x61, 0x5f
        /*0052*/ 	.byte	0x74, 0x6d, 0x61, 0x5f, 0x67, 0x6d, 0x6d, 0x61, 0x5f, 0x73, 0x73, 0x5f, 0x77, 0x61, 0x72, 0x70
        /*0062*/ 	.byte	0x73, 0x70, 0x65, 0x63, 0x69, 0x61, 0x6c, 0x69, 0x7a, 0x65, 0x64, 0x2e, 0x68, 0x70, 0x70, 0x00
	.type		__unnamed_1,@object
	.size		__unnamed_1,(.L_0 - __unnamed_1)
__unnamed_1:
        /*0072*/ 	.byte	0x76, 0x6f, 0x69, 0x64, 0x20, 0x63, 0x75, 0x74, 0x6c, 0x61, 0x73, 0x73, 0x3a, 0x3a, 0x67, 0x65
        /* <DEDUP_REMOVED lines=180> */
        /*0bc2*/ 	.byte	0x74, 0x79, 0x5d, 0x00
.L_0:


//--------------------- .nv.shared._ZN7cutlass13device_kernelINS_4gemm6kernel13GemmUniversalIN4cute5tupleIJiiiiEEENS1_10collective13CollectiveMmaINS1_34MainloopSm90TmaGmmaWarpSpecializedILi4ENS5_IJNS4_1CILi1EEESB_SB_EEENS1_35KernelTmaWarpSpecializedCooperativeEEENS5_IJNSA_ILi128EEENSA_ILi96EEESF_EEENS_10bfloat16_tENS5_IJlSB_lEEESI_SJ_NS4_8TiledMMAINS4_8MMA_AtomIJNS4_4SM904GMMA27MMA_64x96x16_F32BF16BF16_SSILNSN_5MajorE0ELSP_0ELNSN_7ScaleInE1ELSQ_1EEEEEENS4_6LayoutINS5_IJNSA_ILi2EEESB_SB_EEENS5_IJSB_NSA_ILi0EEESW_EEEEENS5_IJNS4_10UnderscoreESZ_SZ_EEEEENS4_13SM90_TMA_LOADENS4_14ComposedLayoutINS4_7SwizzleILi3ELi4ELi3EEENS4_18smem_ptr_flag_bitsILi16EEENST_INS5_IJNSA_ILi8EEENSA_ILi64EEEEEENS5_IJS19_SB_EEEEEEEvNS4_8identityES12_S1D_vS1E_EENS_8epilogue10collective6detail29Sm90TmaWarpSpecializedAdapterINS1H_15DefaultEpilogueISI_SJ_SJ_NS1G_6thread17LinearCombinationISI_Li1EffLNS1L_9ScaleType4KindE0ELNS_15FloatRoundStyleE2ESI_EENS1_15EpilogueDefaultEEEEEvvEEEEvNT_6ParamsE --------------------------
	.section	.nv.shared._ZN7cutlass13device_kernelINS_4gemm6kernel13GemmUniversalIN4cute5tupleIJiiiiEEENS1_10collective13CollectiveMmaINS1_34MainloopSm90TmaGmmaWarpSpecializedILi4ENS5_IJNS4_1CILi1EEESB_SB_EEENS1_35KernelTmaWarpSpecializedCooperativeEEENS5_IJNSA_ILi128EEENSA_ILi96EEESF_EEENS_10bfloat16_tENS5_IJlSB_lEEESI_SJ_NS4_8TiledMMAINS4_8MMA_AtomIJNS4_4SM904GMMA27MMA_64x96x16_F32BF16BF16_SSILNSN_5MajorE0ELSP_0ELNSN_7ScaleInE1ELSQ_1EEEEEENS4_6LayoutINS5_IJNSA_ILi2EEESB_SB_EEENS5_IJSB_NSA_ILi0EEESW_EEEEENS5_IJNS4_10UnderscoreESZ_SZ_EEEEENS4_13SM90_TMA_LOADENS4_14ComposedLayoutINS4_7SwizzleILi3ELi4ELi3EEENS4_18smem_ptr_flag_bitsILi16EEENST_INS5_IJNSA_ILi8EEENSA_ILi64EEEEEENS5_IJS19_SB_EEEEEEEvNS4_8identityES12_S1D_vS1E_EENS_8epilogue10collective6detail29Sm90TmaWarpSpecializedAdapterINS1H_15DefaultEpilogueISI_SJ_SJ_NS1G_6thread17LinearCombinationISI_Li1EffLNS1L_9ScaleType4KindE0ELNS_15FloatRoundStyleE2ESI_EENS1_15EpilogueDefaultEEEEEvvEEEEvNT_6ParamsE,"aw",@nobits
	.sectionflags	@""
	.align	16
	.zero		1024


//--------------------- .nv.shared.reserved.0     --------------------------
	.section	.nv.shared.reserved.0,"aw",@nobits
	.weak		__nv_reservedSMEM_offset_0_alias
	.size		__nv_reservedSMEM_offset_0_alias, 0, 0
	.other		__nv_reservedSMEM_offset_0_alias,@"STO_CUDA_RESERVED_SHARED STV_DEFAULT"
__nv_reservedSMEM_offset_0_alias:
	.zero		0


//--------------------- .nv.global                --------------------------
	.section	.nv.global,"aw",@nobits
.nv.global:
	.type		_ZN40_INTERNAL_81e9f9e8_4_k_cu_99d0457b_146664cute1_E,@object
	.size		_ZN40_INTERNAL_81e9f9e8_4_k_cu_99d0457b_146664cute1_E,(_ZN40_INTERNAL_81e9f9e8_4_k_cu_99d0457b_146664cuda3std3__45__cpo6cbeginE - _ZN40_INTERNAL_81e9f9e8_4_k_cu_99d0457b_146664cute1_E)
_ZN40_INTERNAL_81e9f9e8_4_k_cu_99d0457b_146664cute1_E:
	.zero		1
	.type		_ZN40_INTERNAL_81e9f9e8_4_k_cu_99d0457b_146664cuda3std3__45__cpo6cbeginE,@object
	.size		_ZN40_INTERNAL_81e9f9e8_4_k_cu_99d0457b_146664cuda3std3__45__cpo6cbeginE,(_ZN40_INTERNAL_81e9f9e8_4_k_cu_99d0457b_146664cuda3std3__48in_placeE - _ZN40_INTERNAL_81e9f9e8_4_k_cu_99d0457b_146664cuda3std3__45__cpo6cbeginE)
_ZN40_INTERNAL_81e9f9e8_4_k_cu_99d0457b_146664cuda3std3__45__cpo6cbeginE:
	.zero		1
	.type		_ZN40_INTERNAL_81e9f9e8_4_k_cu_99d0457b_146664cuda3std3__48in_placeE,@object
	.size		_ZN40_INTERNAL_81e9f9e8_4_k_cu_99d0457b_146664cuda3std3__48in_placeE,(_ZN40_INTERNAL_81e9f9e8_4_k_cu_99d0457b_146664cuda3std6ranges3__45__cpo9iter_moveE - _ZN40_INTERNAL_81e9f9e8_4_k_cu_99d0457b_146664cuda3std3__48in_placeE)
_ZN40_INTERNAL_81e9f9e8_4_k_cu_99d0457b_146664cuda3std3__48in_placeE:
	.zero		1
	.type		_ZN40_INTERNAL_81e9f9e8_4_k_cu_99d0457b_146664cuda3std6ranges3__45__cpo9iter_moveE,@object
	.size		_ZN40_INTERNAL_81e9f9e8_4_k_cu_99d0457b_146664cuda3std6ranges3__45__cpo9iter_moveE,(_ZN40_INTERNAL_81e9f9e8_4_k_cu_99d0457b_146664cuda3std3__45__cpo5beginE - _ZN40_INTERNAL_81e9f9e8_4_k_cu_99d0457b_146664cuda3std6ranges3__45__cpo9iter_moveE)
_ZN40_INTERNAL_81e9f9e8_4_k_cu_99d0457b_146664cuda3std6ranges3__45__cpo9iter_moveE:
	.zero		1
	.type		_ZN40_INTERNAL_81e9f9e8_4_k_cu_99d0457b_146664cuda3std3__45__cpo5beginE,@object
	.size		_ZN40_INTERNAL_81e9f9e8_4_k_cu_99d0457b_146664cuda3std3__45__cpo5beginE,(_ZN40_INTERNAL_81e9f9e8_4_k_cu_99d0457b_146664cuda3std3__442_GLOBAL__N__81e9f9e8_4_k_cu_99d0457b_146666ignoreE - _ZN40_INTERNAL_81e9f9e8_4_k_cu_99d0457b_146664cuda3std3__45__cpo5beginE)
_ZN40_INTERNAL_81e9f9e8_4_k_cu_99d0457b_146664cuda3std3__45__cpo5beginE:
	.zero		1
	.type		_ZN40_INTERNAL_81e9f9e8_4_k_cu_99d0457b_146664cuda3std3__442_GLOBAL__N__81e9f9e8_4_k_cu_99d0457b_146666ignoreE,@object
	.size		_ZN40_INTERNAL_81e9f9e8_4_k_cu_99d0457b_146664cuda3std3__442_GLOBAL__N__81e9f9e8_4_k_cu_99d0457b_146666ignoreE,(_ZN40_INTERNAL_81e9f9e8_4_k_cu_99d0457b_146664cute7productE - _ZN40_INTERNAL_81e9f9e8_4_k_cu_99d0457b_146664cuda3std3__442_GLOBAL__N__81e9f9e8_4_k_cu_99d0457b_146666ignoreE)
_ZN40_INTERNAL_81e9f9e8_4_k_cu_99d0457b_146664cuda3std3__442_GLOBAL__N__81e9f9e8_4_k_cu_99d0457b_146666ignoreE:
	.zero		1
	.type		_ZN40_INTERNAL_81e9f9e8_4_k_cu_99d0457b_146664cute7productE,@object
	.size		_ZN40_INTERNAL_81e9f9e8_4_k_cu_99d0457b_146664cute7productE,(_ZN40_INTERNAL_81e9f9e8_4_k_cu_99d0457b_146664cuda3std3__45__cpo3endE - _ZN40_INTERNAL_81e9f9e8_4_k_cu_99d0457b_146664cute7productE)
_ZN40_INTERNAL_81e9f9e8_4_k_cu_99d0457b_146664cute7productE:
	.zero		1
	.type		_ZN40_INTERNAL_81e9f9e8_4_k_cu_99d0457b_146664cuda3std3__45__cpo3endE,@object
	.size		_ZN40_INTERNAL_81e9f9e8_4_k_cu_99d0457b_146664cuda3std3__45__cpo3endE,(_ZN40_INTERNAL_81e9f9e8_4_k_cu_99d0457b_146664cuda3std3__419piecewise_constructE - _ZN40_INTERNAL_81e9f9e8_4_k_cu_99d0457b_146664cuda3std3__45__cpo3endE)
_ZN40_INTERNAL_81e9f9e8_4_k_cu_99d0457b_146664cuda3std3__45__cpo3endE:
	.zero		1
	.type		_ZN40_INTERNAL_81e9f9e8_4_k_cu_99d0457b_146664cuda3std3__419piecewise_constructE,@object
	.size		_ZN40_INTERNAL_81e9f9e8_4_k_cu_99d0457b_146664cuda3std3__419piecewise_constructE,(_ZN40_INTERNAL_81e9f9e8_4_k_cu_99d0457b_146664cuda3std3__45__cpo4cendE - _ZN40_INTERNAL_81e9f9e8_4_k_cu_99d0457b_146664cuda3std3__419piecewise_constructE)
_ZN40_INTERNAL_81e9f9e8_4_k_cu_99d0457b_146664cuda3std3__419piecewise_constructE:
	.zero		1
	.type		_ZN40_INTERNAL_81e9f9e8_4_k_cu_99d0457b_146664cuda3std3__45__cpo4cendE,@object
	.size		_ZN40_INTERNAL_81e9f9e8_4_k_cu_99d0457b_146664cuda3std3__45__cpo4cendE,(_ZN40_INTERNAL_81e9f9e8_4_k_cu_99d0457b_146664cuda3std6ranges3__45__cpo4swapE - _ZN40_INTERNAL_81e9f9e8_4_k_cu_99d0457b_146664cuda3std3__45__cpo4cendE)
_ZN40_INTERNAL_81e9f9e8_4_k_cu_99d0457b_146664cuda3std3__45__cpo4cendE:
	.zero		1
	.type		_ZN40_INTERNAL_81e9f9e8_4_k_cu_99d0457b_146664cuda3std6ranges3__45__cpo4swapE,@object
	.size		_ZN40_INTERNAL_81e9f9e8_4_k_cu_99d0457b_146664cuda3std6ranges3__45__cpo4swapE,(.L_8 - _ZN40_INTERNAL_81e9f9e8_4_k_cu_99d0457b_146664cuda3std6ranges3__45__cpo4swapE)
_ZN40_INTERNAL_81e9f9e8_4_k_cu_99d0457b_146664cuda3std6ranges3__45__cpo4swapE:
	.zero		1
.L_8:


//--------------------- .nv.constant0._ZN7cutlass13device_kernelINS_4gemm6kernel13GemmUniversalIN4cute5tupleIJiiiiEEENS1_10collective13CollectiveMmaINS1_34MainloopSm90TmaGmmaWarpSpecializedILi4ENS5_IJNS4_1CILi1EEESB_SB_EEENS1_35KernelTmaWarpSpecializedCooperativeEEENS5_IJNSA_ILi128EEENSA_ILi96EEESF_EEENS_10bfloat16_tENS5_IJlSB_lEEESI_SJ_NS4_8TiledMMAINS4_8MMA_AtomIJNS4_4SM904GMMA27MMA_64x96x16_F32BF16BF16_SSILNSN_5MajorE0ELSP_0ELNSN_7ScaleInE1ELSQ_1EEEEEENS4_6LayoutINS5_IJNSA_ILi2EEESB_SB_EEENS5_IJSB_NSA_ILi0EEESW_EEEEENS5_IJNS4_10UnderscoreESZ_SZ_EEEEENS4_13SM90_TMA_LOADENS4_14ComposedLayoutINS4_7SwizzleILi3ELi4ELi3EEENS4_18smem_ptr_flag_bitsILi16EEENST_INS5_IJNSA_ILi8EEENSA_ILi64EEEEEENS5_IJS19_SB_EEEEEEEvNS4_8identityES12_S1D_vS1E_EENS_8epilogue10collective6detail29Sm90TmaWarpSpecializedAdapterINS1H_15DefaultEpilogueISI_SJ_SJ_NS1G_6thread17LinearCombinationISI_Li1EffLNS1L_9ScaleType4KindE0ELNS_15FloatRoundStyleE2ESI_EENS1_15EpilogueDefaultEEEEEvvEEEEvNT_6ParamsE --------------------------
	.section	.nv.constant0._ZN7cutlass13device_kernelINS_4gemm6kernel13GemmUniversalIN4cute5tupleIJiiiiEEENS1_10collective13CollectiveMmaINS1_34MainloopSm90TmaGmmaWarpSpecializedILi4ENS5_IJNS4_1CILi1EEESB_SB_EEENS1_35KernelTmaWarpSpecializedCooperativeEEENS5_IJNSA_ILi128EEENSA_ILi96EEESF_EEENS_10bfloat16_tENS5_IJlSB_lEEESI_SJ_NS4_8TiledMMAINS4_8MMA_AtomIJNS4_4SM904GMMA27MMA_64x96x16_F32BF16BF16_SSILNSN_5MajorE0ELSP_0ELNSN_7ScaleInE1ELSQ_1EEEEEENS4_6LayoutINS5_IJNSA_ILi2EEESB_SB_EEENS5_IJSB_NSA_ILi0EEESW_EEEEENS5_IJNS4_10UnderscoreESZ_SZ_EEEEENS4_13SM90_TMA_LOADENS4_14ComposedLayoutINS4_7SwizzleILi3ELi4ELi3EEENS4_18smem_ptr_flag_bitsILi16EEENST_INS5_IJNSA_ILi8EEENSA_ILi64EEEEEENS5_IJS19_SB_EEEEEEEvNS4_8identityES12_S1D_vS1E_EENS_8epilogue10collective6detail29Sm90TmaWarpSpecializedAdapterINS1H_15DefaultEpilogueISI_SJ_SJ_NS1G_6thread17LinearCombinationISI_Li1EffLNS1L_9ScaleType4KindE0ELNS_15FloatRoundStyleE2ESI_EENS1_15EpilogueDefaultEEEEEvvEEEEvNT_6ParamsE,"a",@progbits
	.sectionflags	@""
	.align	4
.nv.constant0._ZN7cutlass13device_kernelINS_4gemm6kernel13GemmUniversalIN4cute5tupleIJiiiiEEENS1_10collective13CollectiveMmaINS1_34MainloopSm90TmaGmmaWarpSpecializedILi4ENS5_IJNS4_1CILi1EEESB_SB_EEENS1_35KernelTmaWarpSpecializedCooperativeEEENS5_IJNSA_ILi128EEENSA_ILi96EEESF_EEENS_10bfloat16_tENS5_IJlSB_lEEESI_SJ_NS4_8TiledMMAINS4_8MMA_AtomIJNS4_4SM904GMMA27MMA_64x96x16_F32BF16BF16_SSILNSN_5MajorE0ELSP_0ELNSN_7ScaleInE1ELSQ_1EEEEEENS4_6LayoutINS5_IJNSA_ILi2EEESB_SB_EEENS5_IJSB_NSA_ILi0EEESW_EEEEENS5_IJNS4_10UnderscoreESZ_SZ_EEEEENS4_13SM90_TMA_LOADENS4_14ComposedLayoutINS4_7SwizzleILi3ELi4ELi3EEENS4_18smem_ptr_flag_bitsILi16EEENST_INS5_IJNSA_ILi8EEENSA_ILi64EEEEEENS5_IJS19_SB_EEEEEEEvNS4_8identityES12_S1D_vS1E_EENS_8epilogue10collective6detail29Sm90TmaWarpSpecializedAdapterINS1H_15DefaultEpilogueISI_SJ_SJ_NS1G_6thread17LinearCombinationISI_Li1EffLNS1L_9ScaleType4KindE0ELNS_15FloatRoundStyleE2ESI_EENS1_15EpilogueDefaultEEEEEvvEEEEvNT_6ParamsE:
	.zero		1664


//--------------------- SYMBOLS --------------------------

	.type		.nv.reservedSmem.offset0,@object
	.size		.nv.reservedSmem.offset0,0x4
	.type		__assertfail,@function
